//
// Generated by NVIDIA NVVM Compiler
//
// Compiler Build ID: CL-36424714
// Cuda compilation tools, release 13.0, V13.0.88
// Based on NVVM 20.0.0
//

.version 9.0
.target sm_100
.address_size 64

	// .globl	_Z6dslashPK14LatticeComplexS1_PS_
.global .align 4 .u32 lat_x = 32;
.global .align 4 .u32 lat_y = 32;
.global .align 4 .u32 lat_z = 32;
.global .align 4 .u32 lat_t = 64;
.global .align 4 .u32 lat_s = 4;
.global .align 4 .u32 lat_c = 3;
.global .align 4 .u32 lat_c0 = 3;
.global .align 4 .u32 lat_c1 = 3;
.global .align 4 .u32 size_guage = 75497472;
.global .align 4 .u32 size_fermi = 25165824;
.global .align 4 .u32 tmp_c = 3;
.global .align 4 .u32 tmp_sc = 12;
.global .align 4 .u32 tmp_tsc = 768;
.global .align 4 .u32 tmp_ztsc = 24576;
.global .align 4 .u32 tmp_yztsc = 786432;
.global .align 4 .u32 tmp_cc = 9;
.global .align 4 .u32 tmp_scc = 36;
.global .align 4 .u32 tmp_tscc = 2304;
.global .align 4 .u32 tmp_ztscc = 73728;
.global .align 4 .u32 tmp_yztscc = 2359296;

.visible .entry _Z6dslashPK14LatticeComplexS1_PS_(
	.param .u64 .ptr .align 1 _Z6dslashPK14LatticeComplexS1_PS__param_0,
	.param .u64 .ptr .align 1 _Z6dslashPK14LatticeComplexS1_PS__param_1,
	.param .u64 .ptr .align 1 _Z6dslashPK14LatticeComplexS1_PS__param_2
)
{
	.reg .pred 	%p<9>;
	.reg .b32 	%r<61>;
	.reg .b64 	%rd<44>;
	.reg .b64 	%fd<1801>;

	ld.param.u64 	%rd1, [_Z6dslashPK14LatticeComplexS1_PS__param_0];
	ld.param.u64 	%rd2, [_Z6dslashPK14LatticeComplexS1_PS__param_1];
	ld.param.u64 	%rd3, [_Z6dslashPK14LatticeComplexS1_PS__param_2];
	cvta.to.global.u64 	%rd4, %rd1;
	cvta.to.global.u64 	%rd5, %rd2;
	cvta.to.global.u64 	%rd6, %rd3;
	mov.u32 	%r1, %ctaid.x;
	mov.u32 	%r2, %ctaid.y;
	mov.u32 	%r3, %ctaid.z;
	mov.u32 	%r4, %tid.x;
	mul.lo.s32 	%r5, %r1, 786432;
	mul.lo.s32 	%r6, %r2, 24576;
	add.s32 	%r7, %r5, %r6;
	mul.lo.s32 	%r8, %r3, 768;
	add.s32 	%r9, %r7, %r8;
	mul.lo.s32 	%r10, %r4, 12;
	add.s32 	%r11, %r9, %r10;
	mul.wide.u32 	%rd7, %r11, 16;
	add.s64 	%rd8, %rd6, %rd7;
	ld.global.f64 	%fd1, [%rd8];
	ld.global.f64 	%fd2, [%rd8+8];
	ld.global.f64 	%fd3, [%rd8+48];
	ld.global.f64 	%fd4, [%rd8+56];
	ld.global.f64 	%fd5, [%rd8+96];
	ld.global.f64 	%fd6, [%rd8+104];
	ld.global.f64 	%fd7, [%rd8+144];
	ld.global.f64 	%fd8, [%rd8+152];
	ld.global.f64 	%fd9, [%rd8+16];
	ld.global.f64 	%fd10, [%rd8+24];
	ld.global.f64 	%fd11, [%rd8+64];
	ld.global.f64 	%fd12, [%rd8+72];
	ld.global.f64 	%fd13, [%rd8+112];
	ld.global.f64 	%fd14, [%rd8+120];
	ld.global.f64 	%fd15, [%rd8+160];
	ld.global.f64 	%fd16, [%rd8+168];
	ld.global.f64 	%fd17, [%rd8+32];
	ld.global.f64 	%fd18, [%rd8+40];
	ld.global.f64 	%fd19, [%rd8+80];
	ld.global.f64 	%fd20, [%rd8+88];
	ld.global.f64 	%fd21, [%rd8+128];
	ld.global.f64 	%fd22, [%rd8+136];
	ld.global.f64 	%fd23, [%rd8+176];
	ld.global.f64 	%fd24, [%rd8+184];
	setp.eq.s32 	%p1, %r1, 0;
	add.s32 	%r12, %r1, -1;
	selp.b32 	%r13, 31, %r12, %p1;
	add.s32 	%r14, %r8, %r6;
	add.s32 	%r15, %r14, %r10;
	mad.lo.s32 	%r16, %r13, 786432, %r15;
	mul.lo.s32 	%r17, %r2, 73728;
	mul.lo.s32 	%r18, %r3, 2304;
	mul.lo.s32 	%r19, %r4, 36;
	add.s32 	%r20, %r18, %r17;
	add.s32 	%r21, %r20, %r19;
	mad.lo.s32 	%r22, %r13, 2359296, %r21;
	mul.wide.s32 	%rd9, %r16, 16;
	add.s64 	%rd10, %rd5, %rd9;
	ld.global.f64 	%fd25, [%rd10+144];
	mul.f64 	%fd26, %fd25, 0d0000000000000000;
	ld.global.f64 	%fd27, [%rd10+152];
	sub.f64 	%fd28, %fd26, %fd27;
	fma.rn.f64 	%fd29, %fd27, 0d0000000000000000, %fd25;
	ld.global.f64 	%fd30, [%rd10];
	add.f64 	%fd31, %fd30, %fd28;
	ld.global.f64 	%fd32, [%rd10+8];
	add.f64 	%fd33, %fd32, %fd29;
	mul.wide.s32 	%rd11, %r22, 16;
	add.s64 	%rd12, %rd4, %rd11;
	ld.global.f64 	%fd34, [%rd12+8];
	ld.global.f64 	%fd35, [%rd12];
	mul.f64 	%fd36, %fd31, %fd35;
	fma.rn.f64 	%fd37, %fd34, %fd33, %fd36;
	mul.f64 	%fd38, %fd33, %fd35;
	mul.f64 	%fd39, %fd31, %fd34;
	sub.f64 	%fd40, %fd38, %fd39;
	add.f64 	%fd41, %fd37, 0d0000000000000000;
	add.f64 	%fd42, %fd40, 0d0000000000000000;
	ld.global.f64 	%fd43, [%rd10+96];
	mul.f64 	%fd44, %fd43, 0d0000000000000000;
	ld.global.f64 	%fd45, [%rd10+104];
	sub.f64 	%fd46, %fd44, %fd45;
	fma.rn.f64 	%fd47, %fd45, 0d0000000000000000, %fd43;
	ld.global.f64 	%fd48, [%rd10+48];
	add.f64 	%fd49, %fd48, %fd46;
	ld.global.f64 	%fd50, [%rd10+56];
	add.f64 	%fd51, %fd50, %fd47;
	mul.f64 	%fd52, %fd49, %fd35;
	fma.rn.f64 	%fd53, %fd34, %fd51, %fd52;
	mul.f64 	%fd54, %fd51, %fd35;
	mul.f64 	%fd55, %fd49, %fd34;
	sub.f64 	%fd56, %fd54, %fd55;
	add.f64 	%fd57, %fd53, 0d0000000000000000;
	add.f64 	%fd58, %fd56, 0d0000000000000000;
	ld.global.f64 	%fd59, [%rd10+160];
	mul.f64 	%fd60, %fd59, 0d0000000000000000;
	ld.global.f64 	%fd61, [%rd10+168];
	sub.f64 	%fd62, %fd60, %fd61;
	fma.rn.f64 	%fd63, %fd61, 0d0000000000000000, %fd59;
	ld.global.f64 	%fd64, [%rd10+16];
	add.f64 	%fd65, %fd64, %fd62;
	ld.global.f64 	%fd66, [%rd10+24];
	add.f64 	%fd67, %fd66, %fd63;
	ld.global.f64 	%fd68, [%rd12+56];
	ld.global.f64 	%fd69, [%rd12+48];
	mul.f64 	%fd70, %fd65, %fd69;
	fma.rn.f64 	%fd71, %fd68, %fd67, %fd70;
	mul.f64 	%fd72, %fd67, %fd69;
	mul.f64 	%fd73, %fd65, %fd68;
	sub.f64 	%fd74, %fd72, %fd73;
	add.f64 	%fd75, %fd41, %fd71;
	add.f64 	%fd76, %fd42, %fd74;
	ld.global.f64 	%fd77, [%rd10+112];
	mul.f64 	%fd78, %fd77, 0d0000000000000000;
	ld.global.f64 	%fd79, [%rd10+120];
	sub.f64 	%fd80, %fd78, %fd79;
	fma.rn.f64 	%fd81, %fd79, 0d0000000000000000, %fd77;
	ld.global.f64 	%fd82, [%rd10+64];
	add.f64 	%fd83, %fd82, %fd80;
	ld.global.f64 	%fd84, [%rd10+72];
	add.f64 	%fd85, %fd84, %fd81;
	mul.f64 	%fd86, %fd83, %fd69;
	fma.rn.f64 	%fd87, %fd68, %fd85, %fd86;
	mul.f64 	%fd88, %fd85, %fd69;
	mul.f64 	%fd89, %fd83, %fd68;
	sub.f64 	%fd90, %fd88, %fd89;
	add.f64 	%fd91, %fd57, %fd87;
	add.f64 	%fd92, %fd58, %fd90;
	ld.global.f64 	%fd93, [%rd10+176];
	mul.f64 	%fd94, %fd93, 0d0000000000000000;
	ld.global.f64 	%fd95, [%rd10+184];
	sub.f64 	%fd96, %fd94, %fd95;
	fma.rn.f64 	%fd97, %fd95, 0d0000000000000000, %fd93;
	ld.global.f64 	%fd98, [%rd10+32];
	add.f64 	%fd99, %fd98, %fd96;
	ld.global.f64 	%fd100, [%rd10+40];
	add.f64 	%fd101, %fd100, %fd97;
	ld.global.f64 	%fd102, [%rd12+104];
	ld.global.f64 	%fd103, [%rd12+96];
	mul.f64 	%fd104, %fd99, %fd103;
	fma.rn.f64 	%fd105, %fd102, %fd101, %fd104;
	mul.f64 	%fd106, %fd101, %fd103;
	mul.f64 	%fd107, %fd99, %fd102;
	sub.f64 	%fd108, %fd106, %fd107;
	add.f64 	%fd109, %fd75, %fd105;
	add.f64 	%fd110, %fd76, %fd108;
	ld.global.f64 	%fd111, [%rd10+128];
	mul.f64 	%fd112, %fd111, 0d0000000000000000;
	ld.global.f64 	%fd113, [%rd10+136];
	sub.f64 	%fd114, %fd112, %fd113;
	fma.rn.f64 	%fd115, %fd113, 0d0000000000000000, %fd111;
	ld.global.f64 	%fd116, [%rd10+80];
	add.f64 	%fd117, %fd116, %fd114;
	ld.global.f64 	%fd118, [%rd10+88];
	add.f64 	%fd119, %fd118, %fd115;
	mul.f64 	%fd120, %fd117, %fd103;
	fma.rn.f64 	%fd121, %fd102, %fd119, %fd120;
	mul.f64 	%fd122, %fd119, %fd103;
	mul.f64 	%fd123, %fd117, %fd102;
	sub.f64 	%fd124, %fd122, %fd123;
	add.f64 	%fd125, %fd91, %fd121;
	add.f64 	%fd126, %fd92, %fd124;
	add.f64 	%fd127, %fd109, %fd1;
	add.f64 	%fd128, %fd110, %fd2;
	add.f64 	%fd129, %fd125, %fd3;
	add.f64 	%fd130, %fd126, %fd4;
	mul.f64 	%fd131, %fd125, 0d0000000000000000;
	sub.f64 	%fd132, %fd131, %fd126;
	fma.rn.f64 	%fd133, %fd126, 0d0000000000000000, %fd125;
	sub.f64 	%fd134, %fd5, %fd132;
	sub.f64 	%fd135, %fd6, %fd133;
	mul.f64 	%fd136, %fd109, 0d0000000000000000;
	sub.f64 	%fd137, %fd136, %fd110;
	fma.rn.f64 	%fd138, %fd110, 0d0000000000000000, %fd109;
	sub.f64 	%fd139, %fd7, %fd137;
	sub.f64 	%fd140, %fd8, %fd138;
	ld.global.f64 	%fd141, [%rd12+24];
	ld.global.f64 	%fd142, [%rd12+16];
	mul.f64 	%fd143, %fd31, %fd142;
	fma.rn.f64 	%fd144, %fd141, %fd33, %fd143;
	mul.f64 	%fd145, %fd33, %fd142;
	mul.f64 	%fd146, %fd31, %fd141;
	sub.f64 	%fd147, %fd145, %fd146;
	add.f64 	%fd148, %fd144, 0d0000000000000000;
	add.f64 	%fd149, %fd147, 0d0000000000000000;
	mul.f64 	%fd150, %fd49, %fd142;
	fma.rn.f64 	%fd151, %fd141, %fd51, %fd150;
	mul.f64 	%fd152, %fd51, %fd142;
	mul.f64 	%fd153, %fd49, %fd141;
	sub.f64 	%fd154, %fd152, %fd153;
	add.f64 	%fd155, %fd151, 0d0000000000000000;
	add.f64 	%fd156, %fd154, 0d0000000000000000;
	ld.global.f64 	%fd157, [%rd12+72];
	ld.global.f64 	%fd158, [%rd12+64];
	mul.f64 	%fd159, %fd65, %fd158;
	fma.rn.f64 	%fd160, %fd157, %fd67, %fd159;
	mul.f64 	%fd161, %fd67, %fd158;
	mul.f64 	%fd162, %fd65, %fd157;
	sub.f64 	%fd163, %fd161, %fd162;
	add.f64 	%fd164, %fd148, %fd160;
	add.f64 	%fd165, %fd149, %fd163;
	mul.f64 	%fd166, %fd83, %fd158;
	fma.rn.f64 	%fd167, %fd157, %fd85, %fd166;
	mul.f64 	%fd168, %fd85, %fd158;
	mul.f64 	%fd169, %fd83, %fd157;
	sub.f64 	%fd170, %fd168, %fd169;
	add.f64 	%fd171, %fd155, %fd167;
	add.f64 	%fd172, %fd156, %fd170;
	ld.global.f64 	%fd173, [%rd12+120];
	ld.global.f64 	%fd174, [%rd12+112];
	mul.f64 	%fd175, %fd99, %fd174;
	fma.rn.f64 	%fd176, %fd173, %fd101, %fd175;
	mul.f64 	%fd177, %fd101, %fd174;
	mul.f64 	%fd178, %fd99, %fd173;
	sub.f64 	%fd179, %fd177, %fd178;
	add.f64 	%fd180, %fd164, %fd176;
	add.f64 	%fd181, %fd165, %fd179;
	mul.f64 	%fd182, %fd117, %fd174;
	fma.rn.f64 	%fd183, %fd173, %fd119, %fd182;
	mul.f64 	%fd184, %fd119, %fd174;
	mul.f64 	%fd185, %fd117, %fd173;
	sub.f64 	%fd186, %fd184, %fd185;
	add.f64 	%fd187, %fd171, %fd183;
	add.f64 	%fd188, %fd172, %fd186;
	add.f64 	%fd189, %fd180, %fd9;
	add.f64 	%fd190, %fd181, %fd10;
	add.f64 	%fd191, %fd187, %fd11;
	add.f64 	%fd192, %fd188, %fd12;
	mul.f64 	%fd193, %fd187, 0d0000000000000000;
	sub.f64 	%fd194, %fd193, %fd188;
	fma.rn.f64 	%fd195, %fd188, 0d0000000000000000, %fd187;
	sub.f64 	%fd196, %fd13, %fd194;
	sub.f64 	%fd197, %fd14, %fd195;
	mul.f64 	%fd198, %fd180, 0d0000000000000000;
	sub.f64 	%fd199, %fd198, %fd181;
	fma.rn.f64 	%fd200, %fd181, 0d0000000000000000, %fd180;
	sub.f64 	%fd201, %fd15, %fd199;
	sub.f64 	%fd202, %fd16, %fd200;
	ld.global.f64 	%fd203, [%rd12+40];
	ld.global.f64 	%fd204, [%rd12+32];
	mul.f64 	%fd205, %fd31, %fd204;
	fma.rn.f64 	%fd206, %fd203, %fd33, %fd205;
	mul.f64 	%fd207, %fd33, %fd204;
	mul.f64 	%fd208, %fd31, %fd203;
	sub.f64 	%fd209, %fd207, %fd208;
	add.f64 	%fd210, %fd206, 0d0000000000000000;
	add.f64 	%fd211, %fd209, 0d0000000000000000;
	mul.f64 	%fd212, %fd49, %fd204;
	fma.rn.f64 	%fd213, %fd203, %fd51, %fd212;
	mul.f64 	%fd214, %fd51, %fd204;
	mul.f64 	%fd215, %fd49, %fd203;
	sub.f64 	%fd216, %fd214, %fd215;
	add.f64 	%fd217, %fd213, 0d0000000000000000;
	add.f64 	%fd218, %fd216, 0d0000000000000000;
	ld.global.f64 	%fd219, [%rd12+88];
	ld.global.f64 	%fd220, [%rd12+80];
	mul.f64 	%fd221, %fd65, %fd220;
	fma.rn.f64 	%fd222, %fd219, %fd67, %fd221;
	mul.f64 	%fd223, %fd67, %fd220;
	mul.f64 	%fd224, %fd65, %fd219;
	sub.f64 	%fd225, %fd223, %fd224;
	add.f64 	%fd226, %fd210, %fd222;
	add.f64 	%fd227, %fd211, %fd225;
	mul.f64 	%fd228, %fd83, %fd220;
	fma.rn.f64 	%fd229, %fd219, %fd85, %fd228;
	mul.f64 	%fd230, %fd85, %fd220;
	mul.f64 	%fd231, %fd83, %fd219;
	sub.f64 	%fd232, %fd230, %fd231;
	add.f64 	%fd233, %fd217, %fd229;
	add.f64 	%fd234, %fd218, %fd232;
	ld.global.f64 	%fd235, [%rd12+136];
	ld.global.f64 	%fd236, [%rd12+128];
	mul.f64 	%fd237, %fd99, %fd236;
	fma.rn.f64 	%fd238, %fd235, %fd101, %fd237;
	mul.f64 	%fd239, %fd101, %fd236;
	mul.f64 	%fd240, %fd99, %fd235;
	sub.f64 	%fd241, %fd239, %fd240;
	add.f64 	%fd242, %fd226, %fd238;
	add.f64 	%fd243, %fd227, %fd241;
	mul.f64 	%fd244, %fd117, %fd236;
	fma.rn.f64 	%fd245, %fd235, %fd119, %fd244;
	mul.f64 	%fd246, %fd119, %fd236;
	mul.f64 	%fd247, %fd117, %fd235;
	sub.f64 	%fd248, %fd246, %fd247;
	add.f64 	%fd249, %fd233, %fd245;
	add.f64 	%fd250, %fd234, %fd248;
	add.f64 	%fd251, %fd242, %fd17;
	add.f64 	%fd252, %fd243, %fd18;
	add.f64 	%fd253, %fd249, %fd19;
	add.f64 	%fd254, %fd250, %fd20;
	mul.f64 	%fd255, %fd249, 0d0000000000000000;
	sub.f64 	%fd256, %fd255, %fd250;
	fma.rn.f64 	%fd257, %fd250, 0d0000000000000000, %fd249;
	sub.f64 	%fd258, %fd21, %fd256;
	sub.f64 	%fd259, %fd22, %fd257;
	mul.f64 	%fd260, %fd242, 0d0000000000000000;
	sub.f64 	%fd261, %fd260, %fd243;
	fma.rn.f64 	%fd262, %fd243, 0d0000000000000000, %fd242;
	sub.f64 	%fd263, %fd23, %fd261;
	sub.f64 	%fd264, %fd24, %fd262;
	setp.eq.s32 	%p2, %r1, 31;
	add.s32 	%r23, %r5, 786432;
	selp.b32 	%r24, 0, %r23, %p2;
	add.s32 	%r25, %r15, %r24;
	mul.lo.s32 	%r26, %r1, 2359296;
	add.s32 	%r27, %r26, %r17;
	add.s32 	%r28, %r27, %r18;
	add.s32 	%r29, %r28, %r19;
	mul.wide.s32 	%rd13, %r25, 16;
	add.s64 	%rd14, %rd5, %rd13;
	ld.global.f64 	%fd265, [%rd14+144];
	mul.f64 	%fd266, %fd265, 0d0000000000000000;
	ld.global.f64 	%fd267, [%rd14+152];
	sub.f64 	%fd268, %fd266, %fd267;
	fma.rn.f64 	%fd269, %fd267, 0d0000000000000000, %fd265;
	ld.global.f64 	%fd270, [%rd14];
	sub.f64 	%fd271, %fd270, %fd268;
	ld.global.f64 	%fd272, [%rd14+8];
	sub.f64 	%fd273, %fd272, %fd269;
	mul.wide.u32 	%rd15, %r29, 16;
	add.s64 	%rd16, %rd4, %rd15;
	ld.global.f64 	%fd274, [%rd16];
	mul.f64 	%fd275, %fd271, %fd274;
	ld.global.f64 	%fd276, [%rd16+8];
	mul.f64 	%fd277, %fd273, %fd276;
	sub.f64 	%fd278, %fd275, %fd277;
	mul.f64 	%fd279, %fd273, %fd274;
	fma.rn.f64 	%fd280, %fd271, %fd276, %fd279;
	add.f64 	%fd281, %fd278, 0d0000000000000000;
	add.f64 	%fd282, %fd280, 0d0000000000000000;
	ld.global.f64 	%fd283, [%rd14+96];
	mul.f64 	%fd284, %fd283, 0d0000000000000000;
	ld.global.f64 	%fd285, [%rd14+104];
	sub.f64 	%fd286, %fd284, %fd285;
	fma.rn.f64 	%fd287, %fd285, 0d0000000000000000, %fd283;
	ld.global.f64 	%fd288, [%rd14+48];
	sub.f64 	%fd289, %fd288, %fd286;
	ld.global.f64 	%fd290, [%rd14+56];
	sub.f64 	%fd291, %fd290, %fd287;
	mul.f64 	%fd292, %fd289, %fd274;
	mul.f64 	%fd293, %fd291, %fd276;
	sub.f64 	%fd294, %fd292, %fd293;
	mul.f64 	%fd295, %fd289, %fd276;
	fma.rn.f64 	%fd296, %fd291, %fd274, %fd295;
	add.f64 	%fd297, %fd294, 0d0000000000000000;
	add.f64 	%fd298, %fd296, 0d0000000000000000;
	ld.global.f64 	%fd299, [%rd14+160];
	mul.f64 	%fd300, %fd299, 0d0000000000000000;
	ld.global.f64 	%fd301, [%rd14+168];
	sub.f64 	%fd302, %fd300, %fd301;
	fma.rn.f64 	%fd303, %fd301, 0d0000000000000000, %fd299;
	ld.global.f64 	%fd304, [%rd14+16];
	sub.f64 	%fd305, %fd304, %fd302;
	ld.global.f64 	%fd306, [%rd14+24];
	sub.f64 	%fd307, %fd306, %fd303;
	ld.global.f64 	%fd308, [%rd16+16];
	mul.f64 	%fd309, %fd305, %fd308;
	ld.global.f64 	%fd310, [%rd16+24];
	mul.f64 	%fd311, %fd307, %fd310;
	sub.f64 	%fd312, %fd309, %fd311;
	mul.f64 	%fd313, %fd307, %fd308;
	fma.rn.f64 	%fd314, %fd305, %fd310, %fd313;
	add.f64 	%fd315, %fd281, %fd312;
	add.f64 	%fd316, %fd282, %fd314;
	ld.global.f64 	%fd317, [%rd14+112];
	mul.f64 	%fd318, %fd317, 0d0000000000000000;
	ld.global.f64 	%fd319, [%rd14+120];
	sub.f64 	%fd320, %fd318, %fd319;
	fma.rn.f64 	%fd321, %fd319, 0d0000000000000000, %fd317;
	ld.global.f64 	%fd322, [%rd14+64];
	sub.f64 	%fd323, %fd322, %fd320;
	ld.global.f64 	%fd324, [%rd14+72];
	sub.f64 	%fd325, %fd324, %fd321;
	mul.f64 	%fd326, %fd323, %fd308;
	mul.f64 	%fd327, %fd325, %fd310;
	sub.f64 	%fd328, %fd326, %fd327;
	mul.f64 	%fd329, %fd323, %fd310;
	fma.rn.f64 	%fd330, %fd325, %fd308, %fd329;
	add.f64 	%fd331, %fd297, %fd328;
	add.f64 	%fd332, %fd298, %fd330;
	ld.global.f64 	%fd333, [%rd14+176];
	mul.f64 	%fd334, %fd333, 0d0000000000000000;
	ld.global.f64 	%fd335, [%rd14+184];
	sub.f64 	%fd336, %fd334, %fd335;
	fma.rn.f64 	%fd337, %fd335, 0d0000000000000000, %fd333;
	ld.global.f64 	%fd338, [%rd14+32];
	sub.f64 	%fd339, %fd338, %fd336;
	ld.global.f64 	%fd340, [%rd14+40];
	sub.f64 	%fd341, %fd340, %fd337;
	ld.global.f64 	%fd342, [%rd16+32];
	mul.f64 	%fd343, %fd339, %fd342;
	ld.global.f64 	%fd344, [%rd16+40];
	mul.f64 	%fd345, %fd341, %fd344;
	sub.f64 	%fd346, %fd343, %fd345;
	mul.f64 	%fd347, %fd341, %fd342;
	fma.rn.f64 	%fd348, %fd339, %fd344, %fd347;
	add.f64 	%fd349, %fd315, %fd346;
	add.f64 	%fd350, %fd316, %fd348;
	ld.global.f64 	%fd351, [%rd14+128];
	mul.f64 	%fd352, %fd351, 0d0000000000000000;
	ld.global.f64 	%fd353, [%rd14+136];
	sub.f64 	%fd354, %fd352, %fd353;
	fma.rn.f64 	%fd355, %fd353, 0d0000000000000000, %fd351;
	ld.global.f64 	%fd356, [%rd14+80];
	sub.f64 	%fd357, %fd356, %fd354;
	ld.global.f64 	%fd358, [%rd14+88];
	sub.f64 	%fd359, %fd358, %fd355;
	mul.f64 	%fd360, %fd357, %fd342;
	mul.f64 	%fd361, %fd359, %fd344;
	sub.f64 	%fd362, %fd360, %fd361;
	mul.f64 	%fd363, %fd357, %fd344;
	fma.rn.f64 	%fd364, %fd359, %fd342, %fd363;
	add.f64 	%fd365, %fd331, %fd362;
	add.f64 	%fd366, %fd332, %fd364;
	add.f64 	%fd367, %fd349, %fd127;
	add.f64 	%fd368, %fd350, %fd128;
	add.f64 	%fd369, %fd365, %fd129;
	add.f64 	%fd370, %fd366, %fd130;
	mul.f64 	%fd371, %fd365, 0d0000000000000000;
	sub.f64 	%fd372, %fd371, %fd366;
	fma.rn.f64 	%fd373, %fd366, 0d0000000000000000, %fd365;
	add.f64 	%fd374, %fd372, %fd134;
	add.f64 	%fd375, %fd373, %fd135;
	mul.f64 	%fd376, %fd349, 0d0000000000000000;
	sub.f64 	%fd377, %fd376, %fd350;
	fma.rn.f64 	%fd378, %fd350, 0d0000000000000000, %fd349;
	add.f64 	%fd379, %fd377, %fd139;
	add.f64 	%fd380, %fd378, %fd140;
	ld.global.f64 	%fd381, [%rd16+48];
	mul.f64 	%fd382, %fd271, %fd381;
	ld.global.f64 	%fd383, [%rd16+56];
	mul.f64 	%fd384, %fd273, %fd383;
	sub.f64 	%fd385, %fd382, %fd384;
	mul.f64 	%fd386, %fd273, %fd381;
	fma.rn.f64 	%fd387, %fd271, %fd383, %fd386;
	add.f64 	%fd388, %fd385, 0d0000000000000000;
	add.f64 	%fd389, %fd387, 0d0000000000000000;
	mul.f64 	%fd390, %fd289, %fd381;
	mul.f64 	%fd391, %fd291, %fd383;
	sub.f64 	%fd392, %fd390, %fd391;
	mul.f64 	%fd393, %fd289, %fd383;
	fma.rn.f64 	%fd394, %fd291, %fd381, %fd393;
	add.f64 	%fd395, %fd392, 0d0000000000000000;
	add.f64 	%fd396, %fd394, 0d0000000000000000;
	ld.global.f64 	%fd397, [%rd16+64];
	mul.f64 	%fd398, %fd305, %fd397;
	ld.global.f64 	%fd399, [%rd16+72];
	mul.f64 	%fd400, %fd307, %fd399;
	sub.f64 	%fd401, %fd398, %fd400;
	mul.f64 	%fd402, %fd307, %fd397;
	fma.rn.f64 	%fd403, %fd305, %fd399, %fd402;
	add.f64 	%fd404, %fd388, %fd401;
	add.f64 	%fd405, %fd389, %fd403;
	mul.f64 	%fd406, %fd323, %fd397;
	mul.f64 	%fd407, %fd325, %fd399;
	sub.f64 	%fd408, %fd406, %fd407;
	mul.f64 	%fd409, %fd323, %fd399;
	fma.rn.f64 	%fd410, %fd325, %fd397, %fd409;
	add.f64 	%fd411, %fd395, %fd408;
	add.f64 	%fd412, %fd396, %fd410;
	ld.global.f64 	%fd413, [%rd16+80];
	mul.f64 	%fd414, %fd339, %fd413;
	ld.global.f64 	%fd415, [%rd16+88];
	mul.f64 	%fd416, %fd341, %fd415;
	sub.f64 	%fd417, %fd414, %fd416;
	mul.f64 	%fd418, %fd341, %fd413;
	fma.rn.f64 	%fd419, %fd339, %fd415, %fd418;
	add.f64 	%fd420, %fd404, %fd417;
	add.f64 	%fd421, %fd405, %fd419;
	mul.f64 	%fd422, %fd357, %fd413;
	mul.f64 	%fd423, %fd359, %fd415;
	sub.f64 	%fd424, %fd422, %fd423;
	mul.f64 	%fd425, %fd357, %fd415;
	fma.rn.f64 	%fd426, %fd359, %fd413, %fd425;
	add.f64 	%fd427, %fd411, %fd424;
	add.f64 	%fd428, %fd412, %fd426;
	add.f64 	%fd429, %fd420, %fd189;
	add.f64 	%fd430, %fd421, %fd190;
	add.f64 	%fd431, %fd427, %fd191;
	add.f64 	%fd432, %fd428, %fd192;
	mul.f64 	%fd433, %fd427, 0d0000000000000000;
	sub.f64 	%fd434, %fd433, %fd428;
	fma.rn.f64 	%fd435, %fd428, 0d0000000000000000, %fd427;
	add.f64 	%fd436, %fd434, %fd196;
	add.f64 	%fd437, %fd435, %fd197;
	mul.f64 	%fd438, %fd420, 0d0000000000000000;
	sub.f64 	%fd439, %fd438, %fd421;
	fma.rn.f64 	%fd440, %fd421, 0d0000000000000000, %fd420;
	add.f64 	%fd441, %fd439, %fd201;
	add.f64 	%fd442, %fd440, %fd202;
	ld.global.f64 	%fd443, [%rd16+96];
	mul.f64 	%fd444, %fd271, %fd443;
	ld.global.f64 	%fd445, [%rd16+104];
	mul.f64 	%fd446, %fd273, %fd445;
	sub.f64 	%fd447, %fd444, %fd446;
	mul.f64 	%fd448, %fd273, %fd443;
	fma.rn.f64 	%fd449, %fd271, %fd445, %fd448;
	add.f64 	%fd450, %fd447, 0d0000000000000000;
	add.f64 	%fd451, %fd449, 0d0000000000000000;
	mul.f64 	%fd452, %fd289, %fd443;
	mul.f64 	%fd453, %fd291, %fd445;
	sub.f64 	%fd454, %fd452, %fd453;
	mul.f64 	%fd455, %fd289, %fd445;
	fma.rn.f64 	%fd456, %fd291, %fd443, %fd455;
	add.f64 	%fd457, %fd454, 0d0000000000000000;
	add.f64 	%fd458, %fd456, 0d0000000000000000;
	ld.global.f64 	%fd459, [%rd16+112];
	mul.f64 	%fd460, %fd305, %fd459;
	ld.global.f64 	%fd461, [%rd16+120];
	mul.f64 	%fd462, %fd307, %fd461;
	sub.f64 	%fd463, %fd460, %fd462;
	mul.f64 	%fd464, %fd307, %fd459;
	fma.rn.f64 	%fd465, %fd305, %fd461, %fd464;
	add.f64 	%fd466, %fd450, %fd463;
	add.f64 	%fd467, %fd451, %fd465;
	mul.f64 	%fd468, %fd323, %fd459;
	mul.f64 	%fd469, %fd325, %fd461;
	sub.f64 	%fd470, %fd468, %fd469;
	mul.f64 	%fd471, %fd323, %fd461;
	fma.rn.f64 	%fd472, %fd325, %fd459, %fd471;
	add.f64 	%fd473, %fd457, %fd470;
	add.f64 	%fd474, %fd458, %fd472;
	ld.global.f64 	%fd475, [%rd16+128];
	mul.f64 	%fd476, %fd339, %fd475;
	ld.global.f64 	%fd477, [%rd16+136];
	mul.f64 	%fd478, %fd341, %fd477;
	sub.f64 	%fd479, %fd476, %fd478;
	mul.f64 	%fd480, %fd341, %fd475;
	fma.rn.f64 	%fd481, %fd339, %fd477, %fd480;
	add.f64 	%fd482, %fd466, %fd479;
	add.f64 	%fd483, %fd467, %fd481;
	mul.f64 	%fd484, %fd357, %fd475;
	mul.f64 	%fd485, %fd359, %fd477;
	sub.f64 	%fd486, %fd484, %fd485;
	mul.f64 	%fd487, %fd357, %fd477;
	fma.rn.f64 	%fd488, %fd359, %fd475, %fd487;
	add.f64 	%fd489, %fd473, %fd486;
	add.f64 	%fd490, %fd474, %fd488;
	add.f64 	%fd491, %fd482, %fd251;
	add.f64 	%fd492, %fd483, %fd252;
	add.f64 	%fd493, %fd489, %fd253;
	add.f64 	%fd494, %fd490, %fd254;
	mul.f64 	%fd495, %fd489, 0d0000000000000000;
	sub.f64 	%fd496, %fd495, %fd490;
	fma.rn.f64 	%fd497, %fd490, 0d0000000000000000, %fd489;
	add.f64 	%fd498, %fd496, %fd258;
	add.f64 	%fd499, %fd497, %fd259;
	mul.f64 	%fd500, %fd482, 0d0000000000000000;
	sub.f64 	%fd501, %fd500, %fd483;
	fma.rn.f64 	%fd502, %fd483, 0d0000000000000000, %fd482;
	add.f64 	%fd503, %fd501, %fd263;
	add.f64 	%fd504, %fd502, %fd264;
	setp.eq.s32 	%p3, %r2, 0;
	add.s32 	%r30, %r2, -1;
	selp.b32 	%r31, 31, %r30, %p3;
	add.s32 	%r32, %r8, %r5;
	add.s32 	%r33, %r32, %r10;
	mad.lo.s32 	%r34, %r31, 24576, %r33;
	add.s32 	%r35, %r26, %r18;
	add.s32 	%r36, %r19, %r35;
	mad.lo.s32 	%r37, %r31, 73728, %r36;
	add.s32 	%r38, %r37, 9;
	mul.wide.s32 	%rd17, %r34, 16;
	add.s64 	%rd18, %rd5, %rd17;
	ld.global.f64 	%fd505, [%rd18];
	ld.global.f64 	%fd506, [%rd18+144];
	sub.f64 	%fd507, %fd505, %fd506;
	ld.global.f64 	%fd508, [%rd18+8];
	ld.global.f64 	%fd509, [%rd18+152];
	sub.f64 	%fd510, %fd508, %fd509;
	mul.wide.s32 	%rd19, %r38, 16;
	add.s64 	%rd20, %rd4, %rd19;
	ld.global.f64 	%fd511, [%rd20+8];
	ld.global.f64 	%fd512, [%rd20];
	mul.f64 	%fd513, %fd507, %fd512;
	fma.rn.f64 	%fd514, %fd511, %fd510, %fd513;
	mul.f64 	%fd515, %fd510, %fd512;
	mul.f64 	%fd516, %fd507, %fd511;
	sub.f64 	%fd517, %fd515, %fd516;
	add.f64 	%fd518, %fd514, 0d0000000000000000;
	add.f64 	%fd519, %fd517, 0d0000000000000000;
	ld.global.f64 	%fd520, [%rd18+48];
	ld.global.f64 	%fd521, [%rd18+96];
	add.f64 	%fd522, %fd520, %fd521;
	ld.global.f64 	%fd523, [%rd18+56];
	ld.global.f64 	%fd524, [%rd18+104];
	add.f64 	%fd525, %fd523, %fd524;
	mul.f64 	%fd526, %fd522, %fd512;
	fma.rn.f64 	%fd527, %fd511, %fd525, %fd526;
	mul.f64 	%fd528, %fd525, %fd512;
	mul.f64 	%fd529, %fd522, %fd511;
	sub.f64 	%fd530, %fd528, %fd529;
	add.f64 	%fd531, %fd527, 0d0000000000000000;
	add.f64 	%fd532, %fd530, 0d0000000000000000;
	ld.global.f64 	%fd533, [%rd18+16];
	ld.global.f64 	%fd534, [%rd18+160];
	sub.f64 	%fd535, %fd533, %fd534;
	ld.global.f64 	%fd536, [%rd18+24];
	ld.global.f64 	%fd537, [%rd18+168];
	sub.f64 	%fd538, %fd536, %fd537;
	ld.global.f64 	%fd539, [%rd20+56];
	ld.global.f64 	%fd540, [%rd20+48];
	mul.f64 	%fd541, %fd535, %fd540;
	fma.rn.f64 	%fd542, %fd539, %fd538, %fd541;
	mul.f64 	%fd543, %fd538, %fd540;
	mul.f64 	%fd544, %fd535, %fd539;
	sub.f64 	%fd545, %fd543, %fd544;
	add.f64 	%fd546, %fd518, %fd542;
	add.f64 	%fd547, %fd519, %fd545;
	ld.global.f64 	%fd548, [%rd18+64];
	ld.global.f64 	%fd549, [%rd18+112];
	add.f64 	%fd550, %fd548, %fd549;
	ld.global.f64 	%fd551, [%rd18+72];
	ld.global.f64 	%fd552, [%rd18+120];
	add.f64 	%fd553, %fd551, %fd552;
	mul.f64 	%fd554, %fd550, %fd540;
	fma.rn.f64 	%fd555, %fd539, %fd553, %fd554;
	mul.f64 	%fd556, %fd553, %fd540;
	mul.f64 	%fd557, %fd550, %fd539;
	sub.f64 	%fd558, %fd556, %fd557;
	add.f64 	%fd559, %fd531, %fd555;
	add.f64 	%fd560, %fd532, %fd558;
	ld.global.f64 	%fd561, [%rd18+32];
	ld.global.f64 	%fd562, [%rd18+176];
	sub.f64 	%fd563, %fd561, %fd562;
	ld.global.f64 	%fd564, [%rd18+40];
	ld.global.f64 	%fd565, [%rd18+184];
	sub.f64 	%fd566, %fd564, %fd565;
	ld.global.f64 	%fd567, [%rd20+104];
	ld.global.f64 	%fd568, [%rd20+96];
	mul.f64 	%fd569, %fd563, %fd568;
	fma.rn.f64 	%fd570, %fd567, %fd566, %fd569;
	mul.f64 	%fd571, %fd566, %fd568;
	mul.f64 	%fd572, %fd563, %fd567;
	sub.f64 	%fd573, %fd571, %fd572;
	add.f64 	%fd574, %fd546, %fd570;
	add.f64 	%fd575, %fd547, %fd573;
	ld.global.f64 	%fd576, [%rd18+80];
	ld.global.f64 	%fd577, [%rd18+128];
	add.f64 	%fd578, %fd576, %fd577;
	ld.global.f64 	%fd579, [%rd18+88];
	ld.global.f64 	%fd580, [%rd18+136];
	add.f64 	%fd581, %fd579, %fd580;
	mul.f64 	%fd582, %fd578, %fd568;
	fma.rn.f64 	%fd583, %fd567, %fd581, %fd582;
	mul.f64 	%fd584, %fd581, %fd568;
	mul.f64 	%fd585, %fd578, %fd567;
	sub.f64 	%fd586, %fd584, %fd585;
	add.f64 	%fd587, %fd559, %fd583;
	add.f64 	%fd588, %fd560, %fd586;
	add.f64 	%fd589, %fd574, %fd367;
	add.f64 	%fd590, %fd575, %fd368;
	add.f64 	%fd591, %fd587, %fd369;
	add.f64 	%fd592, %fd588, %fd370;
	add.f64 	%fd593, %fd587, %fd374;
	add.f64 	%fd594, %fd588, %fd375;
	sub.f64 	%fd595, %fd379, %fd574;
	sub.f64 	%fd596, %fd380, %fd575;
	ld.global.f64 	%fd597, [%rd20+24];
	ld.global.f64 	%fd598, [%rd20+16];
	mul.f64 	%fd599, %fd507, %fd598;
	fma.rn.f64 	%fd600, %fd597, %fd510, %fd599;
	mul.f64 	%fd601, %fd510, %fd598;
	mul.f64 	%fd602, %fd507, %fd597;
	sub.f64 	%fd603, %fd601, %fd602;
	add.f64 	%fd604, %fd600, 0d0000000000000000;
	add.f64 	%fd605, %fd603, 0d0000000000000000;
	mul.f64 	%fd606, %fd522, %fd598;
	fma.rn.f64 	%fd607, %fd597, %fd525, %fd606;
	mul.f64 	%fd608, %fd525, %fd598;
	mul.f64 	%fd609, %fd522, %fd597;
	sub.f64 	%fd610, %fd608, %fd609;
	add.f64 	%fd611, %fd607, 0d0000000000000000;
	add.f64 	%fd612, %fd610, 0d0000000000000000;
	ld.global.f64 	%fd613, [%rd20+72];
	ld.global.f64 	%fd614, [%rd20+64];
	mul.f64 	%fd615, %fd535, %fd614;
	fma.rn.f64 	%fd616, %fd613, %fd538, %fd615;
	mul.f64 	%fd617, %fd538, %fd614;
	mul.f64 	%fd618, %fd535, %fd613;
	sub.f64 	%fd619, %fd617, %fd618;
	add.f64 	%fd620, %fd604, %fd616;
	add.f64 	%fd621, %fd605, %fd619;
	mul.f64 	%fd622, %fd550, %fd614;
	fma.rn.f64 	%fd623, %fd613, %fd553, %fd622;
	mul.f64 	%fd624, %fd553, %fd614;
	mul.f64 	%fd625, %fd550, %fd613;
	sub.f64 	%fd626, %fd624, %fd625;
	add.f64 	%fd627, %fd611, %fd623;
	add.f64 	%fd628, %fd612, %fd626;
	ld.global.f64 	%fd629, [%rd20+120];
	ld.global.f64 	%fd630, [%rd20+112];
	mul.f64 	%fd631, %fd563, %fd630;
	fma.rn.f64 	%fd632, %fd629, %fd566, %fd631;
	mul.f64 	%fd633, %fd566, %fd630;
	mul.f64 	%fd634, %fd563, %fd629;
	sub.f64 	%fd635, %fd633, %fd634;
	add.f64 	%fd636, %fd620, %fd632;
	add.f64 	%fd637, %fd621, %fd635;
	mul.f64 	%fd638, %fd578, %fd630;
	fma.rn.f64 	%fd639, %fd629, %fd581, %fd638;
	mul.f64 	%fd640, %fd581, %fd630;
	mul.f64 	%fd641, %fd578, %fd629;
	sub.f64 	%fd642, %fd640, %fd641;
	add.f64 	%fd643, %fd627, %fd639;
	add.f64 	%fd644, %fd628, %fd642;
	add.f64 	%fd645, %fd636, %fd429;
	add.f64 	%fd646, %fd637, %fd430;
	add.f64 	%fd647, %fd643, %fd431;
	add.f64 	%fd648, %fd644, %fd432;
	add.f64 	%fd649, %fd643, %fd436;
	add.f64 	%fd650, %fd644, %fd437;
	sub.f64 	%fd651, %fd441, %fd636;
	sub.f64 	%fd652, %fd442, %fd637;
	ld.global.f64 	%fd653, [%rd20+40];
	ld.global.f64 	%fd654, [%rd20+32];
	mul.f64 	%fd655, %fd507, %fd654;
	fma.rn.f64 	%fd656, %fd653, %fd510, %fd655;
	mul.f64 	%fd657, %fd510, %fd654;
	mul.f64 	%fd658, %fd507, %fd653;
	sub.f64 	%fd659, %fd657, %fd658;
	add.f64 	%fd660, %fd656, 0d0000000000000000;
	add.f64 	%fd661, %fd659, 0d0000000000000000;
	mul.f64 	%fd662, %fd522, %fd654;
	fma.rn.f64 	%fd663, %fd653, %fd525, %fd662;
	mul.f64 	%fd664, %fd525, %fd654;
	mul.f64 	%fd665, %fd522, %fd653;
	sub.f64 	%fd666, %fd664, %fd665;
	add.f64 	%fd667, %fd663, 0d0000000000000000;
	add.f64 	%fd668, %fd666, 0d0000000000000000;
	ld.global.f64 	%fd669, [%rd20+88];
	ld.global.f64 	%fd670, [%rd20+80];
	mul.f64 	%fd671, %fd535, %fd670;
	fma.rn.f64 	%fd672, %fd669, %fd538, %fd671;
	mul.f64 	%fd673, %fd538, %fd670;
	mul.f64 	%fd674, %fd535, %fd669;
	sub.f64 	%fd675, %fd673, %fd674;
	add.f64 	%fd676, %fd660, %fd672;
	add.f64 	%fd677, %fd661, %fd675;
	mul.f64 	%fd678, %fd550, %fd670;
	fma.rn.f64 	%fd679, %fd669, %fd553, %fd678;
	mul.f64 	%fd680, %fd553, %fd670;
	mul.f64 	%fd681, %fd550, %fd669;
	sub.f64 	%fd682, %fd680, %fd681;
	add.f64 	%fd683, %fd667, %fd679;
	add.f64 	%fd684, %fd668, %fd682;
	ld.global.f64 	%fd685, [%rd20+136];
	ld.global.f64 	%fd686, [%rd20+128];
	mul.f64 	%fd687, %fd563, %fd686;
	fma.rn.f64 	%fd688, %fd685, %fd566, %fd687;
	mul.f64 	%fd689, %fd566, %fd686;
	mul.f64 	%fd690, %fd563, %fd685;
	sub.f64 	%fd691, %fd689, %fd690;
	add.f64 	%fd692, %fd676, %fd688;
	add.f64 	%fd693, %fd677, %fd691;
	mul.f64 	%fd694, %fd578, %fd686;
	fma.rn.f64 	%fd695, %fd685, %fd581, %fd694;
	mul.f64 	%fd696, %fd581, %fd686;
	mul.f64 	%fd697, %fd578, %fd685;
	sub.f64 	%fd698, %fd696, %fd697;
	add.f64 	%fd699, %fd683, %fd695;
	add.f64 	%fd700, %fd684, %fd698;
	add.f64 	%fd701, %fd692, %fd491;
	add.f64 	%fd702, %fd693, %fd492;
	add.f64 	%fd703, %fd699, %fd493;
	add.f64 	%fd704, %fd700, %fd494;
	add.f64 	%fd705, %fd699, %fd498;
	add.f64 	%fd706, %fd700, %fd499;
	sub.f64 	%fd707, %fd503, %fd692;
	sub.f64 	%fd708, %fd504, %fd693;
	setp.eq.s32 	%p4, %r2, 31;
	add.s32 	%r39, %r6, 24576;
	selp.b32 	%r40, 0, %r39, %p4;
	add.s32 	%r41, %r33, %r40;
	mul.wide.u32 	%rd21, %r41, 16;
	add.s64 	%rd22, %rd5, %rd21;
	ld.global.f64 	%fd709, [%rd22];
	ld.global.f64 	%fd710, [%rd22+144];
	add.f64 	%fd711, %fd709, %fd710;
	ld.global.f64 	%fd712, [%rd22+8];
	ld.global.f64 	%fd713, [%rd22+152];
	add.f64 	%fd714, %fd712, %fd713;
	cvt.u64.u32 	%rd23, %r19;
	cvt.u64.u32 	%rd24, %r18;
	cvt.u64.u32 	%rd25, %r27;
	add.s64 	%rd26, %rd25, %rd24;
	add.s64 	%rd27, %rd26, %rd23;
	shl.b64 	%rd28, %rd27, 4;
	add.s64 	%rd29, %rd4, %rd28;
	ld.global.f64 	%fd715, [%rd29+144];
	mul.f64 	%fd716, %fd711, %fd715;
	ld.global.f64 	%fd717, [%rd29+152];
	mul.f64 	%fd718, %fd714, %fd717;
	sub.f64 	%fd719, %fd716, %fd718;
	mul.f64 	%fd720, %fd714, %fd715;
	fma.rn.f64 	%fd721, %fd711, %fd717, %fd720;
	add.f64 	%fd722, %fd719, 0d0000000000000000;
	add.f64 	%fd723, %fd721, 0d0000000000000000;
	ld.global.f64 	%fd724, [%rd22+48];
	ld.global.f64 	%fd725, [%rd22+96];
	sub.f64 	%fd726, %fd724, %fd725;
	ld.global.f64 	%fd727, [%rd22+56];
	ld.global.f64 	%fd728, [%rd22+104];
	sub.f64 	%fd729, %fd727, %fd728;
	mul.f64 	%fd730, %fd726, %fd715;
	mul.f64 	%fd731, %fd729, %fd717;
	sub.f64 	%fd732, %fd730, %fd731;
	mul.f64 	%fd733, %fd726, %fd717;
	fma.rn.f64 	%fd734, %fd729, %fd715, %fd733;
	add.f64 	%fd735, %fd732, 0d0000000000000000;
	add.f64 	%fd736, %fd734, 0d0000000000000000;
	ld.global.f64 	%fd737, [%rd22+16];
	ld.global.f64 	%fd738, [%rd22+160];
	add.f64 	%fd739, %fd737, %fd738;
	ld.global.f64 	%fd740, [%rd22+24];
	ld.global.f64 	%fd741, [%rd22+168];
	add.f64 	%fd742, %fd740, %fd741;
	ld.global.f64 	%fd743, [%rd29+160];
	mul.f64 	%fd744, %fd739, %fd743;
	ld.global.f64 	%fd745, [%rd29+168];
	mul.f64 	%fd746, %fd742, %fd745;
	sub.f64 	%fd747, %fd744, %fd746;
	mul.f64 	%fd748, %fd742, %fd743;
	fma.rn.f64 	%fd749, %fd739, %fd745, %fd748;
	add.f64 	%fd750, %fd722, %fd747;
	add.f64 	%fd751, %fd723, %fd749;
	ld.global.f64 	%fd752, [%rd22+64];
	ld.global.f64 	%fd753, [%rd22+112];
	sub.f64 	%fd754, %fd752, %fd753;
	ld.global.f64 	%fd755, [%rd22+72];
	ld.global.f64 	%fd756, [%rd22+120];
	sub.f64 	%fd757, %fd755, %fd756;
	mul.f64 	%fd758, %fd754, %fd743;
	mul.f64 	%fd759, %fd757, %fd745;
	sub.f64 	%fd760, %fd758, %fd759;
	mul.f64 	%fd761, %fd754, %fd745;
	fma.rn.f64 	%fd762, %fd757, %fd743, %fd761;
	add.f64 	%fd763, %fd735, %fd760;
	add.f64 	%fd764, %fd736, %fd762;
	ld.global.f64 	%fd765, [%rd22+32];
	ld.global.f64 	%fd766, [%rd22+176];
	add.f64 	%fd767, %fd765, %fd766;
	ld.global.f64 	%fd768, [%rd22+40];
	ld.global.f64 	%fd769, [%rd22+184];
	add.f64 	%fd770, %fd768, %fd769;
	ld.global.f64 	%fd771, [%rd29+176];
	mul.f64 	%fd772, %fd767, %fd771;
	ld.global.f64 	%fd773, [%rd29+184];
	mul.f64 	%fd774, %fd770, %fd773;
	sub.f64 	%fd775, %fd772, %fd774;
	mul.f64 	%fd776, %fd770, %fd771;
	fma.rn.f64 	%fd777, %fd767, %fd773, %fd776;
	add.f64 	%fd778, %fd750, %fd775;
	add.f64 	%fd779, %fd751, %fd777;
	ld.global.f64 	%fd780, [%rd22+80];
	ld.global.f64 	%fd781, [%rd22+128];
	sub.f64 	%fd782, %fd780, %fd781;
	ld.global.f64 	%fd783, [%rd22+88];
	ld.global.f64 	%fd784, [%rd22+136];
	sub.f64 	%fd785, %fd783, %fd784;
	mul.f64 	%fd786, %fd782, %fd771;
	mul.f64 	%fd787, %fd785, %fd773;
	sub.f64 	%fd788, %fd786, %fd787;
	mul.f64 	%fd789, %fd782, %fd773;
	fma.rn.f64 	%fd790, %fd785, %fd771, %fd789;
	add.f64 	%fd791, %fd763, %fd788;
	add.f64 	%fd792, %fd764, %fd790;
	add.f64 	%fd793, %fd778, %fd589;
	add.f64 	%fd794, %fd779, %fd590;
	add.f64 	%fd795, %fd791, %fd591;
	add.f64 	%fd796, %fd792, %fd592;
	sub.f64 	%fd797, %fd593, %fd791;
	sub.f64 	%fd798, %fd594, %fd792;
	add.f64 	%fd799, %fd778, %fd595;
	add.f64 	%fd800, %fd779, %fd596;
	ld.global.f64 	%fd801, [%rd29+192];
	mul.f64 	%fd802, %fd711, %fd801;
	ld.global.f64 	%fd803, [%rd29+200];
	mul.f64 	%fd804, %fd714, %fd803;
	sub.f64 	%fd805, %fd802, %fd804;
	mul.f64 	%fd806, %fd714, %fd801;
	fma.rn.f64 	%fd807, %fd711, %fd803, %fd806;
	add.f64 	%fd808, %fd805, 0d0000000000000000;
	add.f64 	%fd809, %fd807, 0d0000000000000000;
	mul.f64 	%fd810, %fd726, %fd801;
	mul.f64 	%fd811, %fd729, %fd803;
	sub.f64 	%fd812, %fd810, %fd811;
	mul.f64 	%fd813, %fd726, %fd803;
	fma.rn.f64 	%fd814, %fd729, %fd801, %fd813;
	add.f64 	%fd815, %fd812, 0d0000000000000000;
	add.f64 	%fd816, %fd814, 0d0000000000000000;
	ld.global.f64 	%fd817, [%rd29+208];
	mul.f64 	%fd818, %fd739, %fd817;
	ld.global.f64 	%fd819, [%rd29+216];
	mul.f64 	%fd820, %fd742, %fd819;
	sub.f64 	%fd821, %fd818, %fd820;
	mul.f64 	%fd822, %fd742, %fd817;
	fma.rn.f64 	%fd823, %fd739, %fd819, %fd822;
	add.f64 	%fd824, %fd808, %fd821;
	add.f64 	%fd825, %fd809, %fd823;
	mul.f64 	%fd826, %fd754, %fd817;
	mul.f64 	%fd827, %fd757, %fd819;
	sub.f64 	%fd828, %fd826, %fd827;
	mul.f64 	%fd829, %fd754, %fd819;
	fma.rn.f64 	%fd830, %fd757, %fd817, %fd829;
	add.f64 	%fd831, %fd815, %fd828;
	add.f64 	%fd832, %fd816, %fd830;
	ld.global.f64 	%fd833, [%rd29+224];
	mul.f64 	%fd834, %fd767, %fd833;
	ld.global.f64 	%fd835, [%rd29+232];
	mul.f64 	%fd836, %fd770, %fd835;
	sub.f64 	%fd837, %fd834, %fd836;
	mul.f64 	%fd838, %fd770, %fd833;
	fma.rn.f64 	%fd839, %fd767, %fd835, %fd838;
	add.f64 	%fd840, %fd824, %fd837;
	add.f64 	%fd841, %fd825, %fd839;
	mul.f64 	%fd842, %fd782, %fd833;
	mul.f64 	%fd843, %fd785, %fd835;
	sub.f64 	%fd844, %fd842, %fd843;
	mul.f64 	%fd845, %fd782, %fd835;
	fma.rn.f64 	%fd846, %fd785, %fd833, %fd845;
	add.f64 	%fd847, %fd831, %fd844;
	add.f64 	%fd848, %fd832, %fd846;
	add.f64 	%fd849, %fd840, %fd645;
	add.f64 	%fd850, %fd841, %fd646;
	add.f64 	%fd851, %fd847, %fd647;
	add.f64 	%fd852, %fd848, %fd648;
	sub.f64 	%fd853, %fd649, %fd847;
	sub.f64 	%fd854, %fd650, %fd848;
	add.f64 	%fd855, %fd840, %fd651;
	add.f64 	%fd856, %fd841, %fd652;
	ld.global.f64 	%fd857, [%rd29+240];
	mul.f64 	%fd858, %fd711, %fd857;
	ld.global.f64 	%fd859, [%rd29+248];
	mul.f64 	%fd860, %fd714, %fd859;
	sub.f64 	%fd861, %fd858, %fd860;
	mul.f64 	%fd862, %fd714, %fd857;
	fma.rn.f64 	%fd863, %fd711, %fd859, %fd862;
	add.f64 	%fd864, %fd861, 0d0000000000000000;
	add.f64 	%fd865, %fd863, 0d0000000000000000;
	mul.f64 	%fd866, %fd726, %fd857;
	mul.f64 	%fd867, %fd729, %fd859;
	sub.f64 	%fd868, %fd866, %fd867;
	mul.f64 	%fd869, %fd726, %fd859;
	fma.rn.f64 	%fd870, %fd729, %fd857, %fd869;
	add.f64 	%fd871, %fd868, 0d0000000000000000;
	add.f64 	%fd872, %fd870, 0d0000000000000000;
	ld.global.f64 	%fd873, [%rd29+256];
	mul.f64 	%fd874, %fd739, %fd873;
	ld.global.f64 	%fd875, [%rd29+264];
	mul.f64 	%fd876, %fd742, %fd875;
	sub.f64 	%fd877, %fd874, %fd876;
	mul.f64 	%fd878, %fd742, %fd873;
	fma.rn.f64 	%fd879, %fd739, %fd875, %fd878;
	add.f64 	%fd880, %fd864, %fd877;
	add.f64 	%fd881, %fd865, %fd879;
	mul.f64 	%fd882, %fd754, %fd873;
	mul.f64 	%fd883, %fd757, %fd875;
	sub.f64 	%fd884, %fd882, %fd883;
	mul.f64 	%fd885, %fd754, %fd875;
	fma.rn.f64 	%fd886, %fd757, %fd873, %fd885;
	add.f64 	%fd887, %fd871, %fd884;
	add.f64 	%fd888, %fd872, %fd886;
	ld.global.f64 	%fd889, [%rd29+272];
	mul.f64 	%fd890, %fd767, %fd889;
	ld.global.f64 	%fd891, [%rd29+280];
	mul.f64 	%fd892, %fd770, %fd891;
	sub.f64 	%fd893, %fd890, %fd892;
	mul.f64 	%fd894, %fd770, %fd889;
	fma.rn.f64 	%fd895, %fd767, %fd891, %fd894;
	add.f64 	%fd896, %fd880, %fd893;
	add.f64 	%fd897, %fd881, %fd895;
	mul.f64 	%fd898, %fd782, %fd889;
	mul.f64 	%fd899, %fd785, %fd891;
	sub.f64 	%fd900, %fd898, %fd899;
	mul.f64 	%fd901, %fd782, %fd891;
	fma.rn.f64 	%fd902, %fd785, %fd889, %fd901;
	add.f64 	%fd903, %fd887, %fd900;
	add.f64 	%fd904, %fd888, %fd902;
	add.f64 	%fd905, %fd896, %fd701;
	add.f64 	%fd906, %fd897, %fd702;
	add.f64 	%fd907, %fd903, %fd703;
	add.f64 	%fd908, %fd904, %fd704;
	sub.f64 	%fd909, %fd705, %fd903;
	sub.f64 	%fd910, %fd706, %fd904;
	add.f64 	%fd911, %fd896, %fd707;
	add.f64 	%fd912, %fd897, %fd708;
	setp.eq.s32 	%p5, %r3, 0;
	add.s32 	%r42, %r3, -1;
	selp.b32 	%r43, 31, %r42, %p5;
	add.s32 	%r44, %r7, %r10;
	mad.lo.s32 	%r45, %r43, 768, %r44;
	add.s32 	%r46, %r27, %r19;
	mad.lo.s32 	%r47, %r43, 2304, %r46;
	add.s32 	%r48, %r47, 18;
	mul.wide.s32 	%rd30, %r45, 16;
	add.s64 	%rd31, %rd5, %rd30;
	ld.global.f64 	%fd913, [%rd31+96];
	mul.f64 	%fd914, %fd913, 0d0000000000000000;
	ld.global.f64 	%fd915, [%rd31+104];
	sub.f64 	%fd916, %fd914, %fd915;
	fma.rn.f64 	%fd917, %fd915, 0d0000000000000000, %fd913;
	ld.global.f64 	%fd918, [%rd31];
	add.f64 	%fd919, %fd918, %fd916;
	ld.global.f64 	%fd920, [%rd31+8];
	add.f64 	%fd921, %fd920, %fd917;
	mul.wide.s32 	%rd32, %r48, 16;
	add.s64 	%rd33, %rd4, %rd32;
	ld.global.f64 	%fd922, [%rd33+8];
	ld.global.f64 	%fd923, [%rd33];
	mul.f64 	%fd924, %fd919, %fd923;
	fma.rn.f64 	%fd925, %fd922, %fd921, %fd924;
	mul.f64 	%fd926, %fd921, %fd923;
	mul.f64 	%fd927, %fd919, %fd922;
	sub.f64 	%fd928, %fd926, %fd927;
	add.f64 	%fd929, %fd925, 0d0000000000000000;
	add.f64 	%fd930, %fd928, 0d0000000000000000;
	ld.global.f64 	%fd931, [%rd31+144];
	mul.f64 	%fd932, %fd931, 0d0000000000000000;
	ld.global.f64 	%fd933, [%rd31+152];
	sub.f64 	%fd934, %fd932, %fd933;
	fma.rn.f64 	%fd935, %fd933, 0d0000000000000000, %fd931;
	ld.global.f64 	%fd936, [%rd31+48];
	sub.f64 	%fd937, %fd936, %fd934;
	ld.global.f64 	%fd938, [%rd31+56];
	sub.f64 	%fd939, %fd938, %fd935;
	mul.f64 	%fd940, %fd937, %fd923;
	fma.rn.f64 	%fd941, %fd922, %fd939, %fd940;
	mul.f64 	%fd942, %fd939, %fd923;
	mul.f64 	%fd943, %fd937, %fd922;
	sub.f64 	%fd944, %fd942, %fd943;
	add.f64 	%fd945, %fd941, 0d0000000000000000;
	add.f64 	%fd946, %fd944, 0d0000000000000000;
	ld.global.f64 	%fd947, [%rd31+112];
	mul.f64 	%fd948, %fd947, 0d0000000000000000;
	ld.global.f64 	%fd949, [%rd31+120];
	sub.f64 	%fd950, %fd948, %fd949;
	fma.rn.f64 	%fd951, %fd949, 0d0000000000000000, %fd947;
	ld.global.f64 	%fd952, [%rd31+16];
	add.f64 	%fd953, %fd952, %fd950;
	ld.global.f64 	%fd954, [%rd31+24];
	add.f64 	%fd955, %fd954, %fd951;
	ld.global.f64 	%fd956, [%rd33+56];
	ld.global.f64 	%fd957, [%rd33+48];
	mul.f64 	%fd958, %fd953, %fd957;
	fma.rn.f64 	%fd959, %fd956, %fd955, %fd958;
	mul.f64 	%fd960, %fd955, %fd957;
	mul.f64 	%fd961, %fd953, %fd956;
	sub.f64 	%fd962, %fd960, %fd961;
	add.f64 	%fd963, %fd929, %fd959;
	add.f64 	%fd964, %fd930, %fd962;
	ld.global.f64 	%fd965, [%rd31+160];
	mul.f64 	%fd966, %fd965, 0d0000000000000000;
	ld.global.f64 	%fd967, [%rd31+168];
	sub.f64 	%fd968, %fd966, %fd967;
	fma.rn.f64 	%fd969, %fd967, 0d0000000000000000, %fd965;
	ld.global.f64 	%fd970, [%rd31+64];
	sub.f64 	%fd971, %fd970, %fd968;
	ld.global.f64 	%fd972, [%rd31+72];
	sub.f64 	%fd973, %fd972, %fd969;
	mul.f64 	%fd974, %fd971, %fd957;
	fma.rn.f64 	%fd975, %fd956, %fd973, %fd974;
	mul.f64 	%fd976, %fd973, %fd957;
	mul.f64 	%fd977, %fd971, %fd956;
	sub.f64 	%fd978, %fd976, %fd977;
	add.f64 	%fd979, %fd945, %fd975;
	add.f64 	%fd980, %fd946, %fd978;
	ld.global.f64 	%fd981, [%rd31+128];
	mul.f64 	%fd982, %fd981, 0d0000000000000000;
	ld.global.f64 	%fd983, [%rd31+136];
	sub.f64 	%fd984, %fd982, %fd983;
	fma.rn.f64 	%fd985, %fd983, 0d0000000000000000, %fd981;
	ld.global.f64 	%fd986, [%rd31+32];
	add.f64 	%fd987, %fd986, %fd984;
	ld.global.f64 	%fd988, [%rd31+40];
	add.f64 	%fd989, %fd988, %fd985;
	ld.global.f64 	%fd990, [%rd33+104];
	ld.global.f64 	%fd991, [%rd33+96];
	mul.f64 	%fd992, %fd987, %fd991;
	fma.rn.f64 	%fd993, %fd990, %fd989, %fd992;
	mul.f64 	%fd994, %fd989, %fd991;
	mul.f64 	%fd995, %fd987, %fd990;
	sub.f64 	%fd996, %fd994, %fd995;
	add.f64 	%fd997, %fd963, %fd993;
	add.f64 	%fd998, %fd964, %fd996;
	ld.global.f64 	%fd999, [%rd31+176];
	mul.f64 	%fd1000, %fd999, 0d0000000000000000;
	ld.global.f64 	%fd1001, [%rd31+184];
	sub.f64 	%fd1002, %fd1000, %fd1001;
	fma.rn.f64 	%fd1003, %fd1001, 0d0000000000000000, %fd999;
	ld.global.f64 	%fd1004, [%rd31+80];
	sub.f64 	%fd1005, %fd1004, %fd1002;
	ld.global.f64 	%fd1006, [%rd31+88];
	sub.f64 	%fd1007, %fd1006, %fd1003;
	mul.f64 	%fd1008, %fd1005, %fd991;
	fma.rn.f64 	%fd1009, %fd990, %fd1007, %fd1008;
	mul.f64 	%fd1010, %fd1007, %fd991;
	mul.f64 	%fd1011, %fd1005, %fd990;
	sub.f64 	%fd1012, %fd1010, %fd1011;
	add.f64 	%fd1013, %fd979, %fd1009;
	add.f64 	%fd1014, %fd980, %fd1012;
	add.f64 	%fd1015, %fd997, %fd793;
	add.f64 	%fd1016, %fd998, %fd794;
	add.f64 	%fd1017, %fd1013, %fd795;
	add.f64 	%fd1018, %fd1014, %fd796;
	mul.f64 	%fd1019, %fd997, 0d0000000000000000;
	fma.rn.f64 	%fd1020, %fd998, 0d0000000000000000, %fd997;
	sub.f64 	%fd1021, %fd998, %fd1019;
	add.f64 	%fd1022, %fd797, %fd1021;
	sub.f64 	%fd1023, %fd798, %fd1020;
	mul.f64 	%fd1024, %fd1013, 0d0000000000000000;
	sub.f64 	%fd1025, %fd1024, %fd1014;
	fma.rn.f64 	%fd1026, %fd1014, 0d0000000000000000, %fd1013;
	add.f64 	%fd1027, %fd1025, %fd799;
	add.f64 	%fd1028, %fd1026, %fd800;
	ld.global.f64 	%fd1029, [%rd33+24];
	ld.global.f64 	%fd1030, [%rd33+16];
	mul.f64 	%fd1031, %fd919, %fd1030;
	fma.rn.f64 	%fd1032, %fd1029, %fd921, %fd1031;
	mul.f64 	%fd1033, %fd921, %fd1030;
	mul.f64 	%fd1034, %fd919, %fd1029;
	sub.f64 	%fd1035, %fd1033, %fd1034;
	add.f64 	%fd1036, %fd1032, 0d0000000000000000;
	add.f64 	%fd1037, %fd1035, 0d0000000000000000;
	mul.f64 	%fd1038, %fd937, %fd1030;
	fma.rn.f64 	%fd1039, %fd1029, %fd939, %fd1038;
	mul.f64 	%fd1040, %fd939, %fd1030;
	mul.f64 	%fd1041, %fd937, %fd1029;
	sub.f64 	%fd1042, %fd1040, %fd1041;
	add.f64 	%fd1043, %fd1039, 0d0000000000000000;
	add.f64 	%fd1044, %fd1042, 0d0000000000000000;
	ld.global.f64 	%fd1045, [%rd33+72];
	ld.global.f64 	%fd1046, [%rd33+64];
	mul.f64 	%fd1047, %fd953, %fd1046;
	fma.rn.f64 	%fd1048, %fd1045, %fd955, %fd1047;
	mul.f64 	%fd1049, %fd955, %fd1046;
	mul.f64 	%fd1050, %fd953, %fd1045;
	sub.f64 	%fd1051, %fd1049, %fd1050;
	add.f64 	%fd1052, %fd1036, %fd1048;
	add.f64 	%fd1053, %fd1037, %fd1051;
	mul.f64 	%fd1054, %fd971, %fd1046;
	fma.rn.f64 	%fd1055, %fd1045, %fd973, %fd1054;
	mul.f64 	%fd1056, %fd973, %fd1046;
	mul.f64 	%fd1057, %fd971, %fd1045;
	sub.f64 	%fd1058, %fd1056, %fd1057;
	add.f64 	%fd1059, %fd1043, %fd1055;
	add.f64 	%fd1060, %fd1044, %fd1058;
	ld.global.f64 	%fd1061, [%rd33+120];
	ld.global.f64 	%fd1062, [%rd33+112];
	mul.f64 	%fd1063, %fd987, %fd1062;
	fma.rn.f64 	%fd1064, %fd1061, %fd989, %fd1063;
	mul.f64 	%fd1065, %fd989, %fd1062;
	mul.f64 	%fd1066, %fd987, %fd1061;
	sub.f64 	%fd1067, %fd1065, %fd1066;
	add.f64 	%fd1068, %fd1052, %fd1064;
	add.f64 	%fd1069, %fd1053, %fd1067;
	mul.f64 	%fd1070, %fd1005, %fd1062;
	fma.rn.f64 	%fd1071, %fd1061, %fd1007, %fd1070;
	mul.f64 	%fd1072, %fd1007, %fd1062;
	mul.f64 	%fd1073, %fd1005, %fd1061;
	sub.f64 	%fd1074, %fd1072, %fd1073;
	add.f64 	%fd1075, %fd1059, %fd1071;
	add.f64 	%fd1076, %fd1060, %fd1074;
	add.f64 	%fd1077, %fd1068, %fd849;
	add.f64 	%fd1078, %fd1069, %fd850;
	add.f64 	%fd1079, %fd1075, %fd851;
	add.f64 	%fd1080, %fd1076, %fd852;
	mul.f64 	%fd1081, %fd1068, 0d0000000000000000;
	fma.rn.f64 	%fd1082, %fd1069, 0d0000000000000000, %fd1068;
	sub.f64 	%fd1083, %fd1069, %fd1081;
	add.f64 	%fd1084, %fd853, %fd1083;
	sub.f64 	%fd1085, %fd854, %fd1082;
	mul.f64 	%fd1086, %fd1075, 0d0000000000000000;
	sub.f64 	%fd1087, %fd1086, %fd1076;
	fma.rn.f64 	%fd1088, %fd1076, 0d0000000000000000, %fd1075;
	add.f64 	%fd1089, %fd1087, %fd855;
	add.f64 	%fd1090, %fd1088, %fd856;
	ld.global.f64 	%fd1091, [%rd33+40];
	ld.global.f64 	%fd1092, [%rd33+32];
	mul.f64 	%fd1093, %fd919, %fd1092;
	fma.rn.f64 	%fd1094, %fd1091, %fd921, %fd1093;
	mul.f64 	%fd1095, %fd921, %fd1092;
	mul.f64 	%fd1096, %fd919, %fd1091;
	sub.f64 	%fd1097, %fd1095, %fd1096;
	add.f64 	%fd1098, %fd1094, 0d0000000000000000;
	add.f64 	%fd1099, %fd1097, 0d0000000000000000;
	mul.f64 	%fd1100, %fd937, %fd1092;
	fma.rn.f64 	%fd1101, %fd1091, %fd939, %fd1100;
	mul.f64 	%fd1102, %fd939, %fd1092;
	mul.f64 	%fd1103, %fd937, %fd1091;
	sub.f64 	%fd1104, %fd1102, %fd1103;
	add.f64 	%fd1105, %fd1101, 0d0000000000000000;
	add.f64 	%fd1106, %fd1104, 0d0000000000000000;
	ld.global.f64 	%fd1107, [%rd33+88];
	ld.global.f64 	%fd1108, [%rd33+80];
	mul.f64 	%fd1109, %fd953, %fd1108;
	fma.rn.f64 	%fd1110, %fd1107, %fd955, %fd1109;
	mul.f64 	%fd1111, %fd955, %fd1108;
	mul.f64 	%fd1112, %fd953, %fd1107;
	sub.f64 	%fd1113, %fd1111, %fd1112;
	add.f64 	%fd1114, %fd1098, %fd1110;
	add.f64 	%fd1115, %fd1099, %fd1113;
	mul.f64 	%fd1116, %fd971, %fd1108;
	fma.rn.f64 	%fd1117, %fd1107, %fd973, %fd1116;
	mul.f64 	%fd1118, %fd973, %fd1108;
	mul.f64 	%fd1119, %fd971, %fd1107;
	sub.f64 	%fd1120, %fd1118, %fd1119;
	add.f64 	%fd1121, %fd1105, %fd1117;
	add.f64 	%fd1122, %fd1106, %fd1120;
	ld.global.f64 	%fd1123, [%rd33+136];
	ld.global.f64 	%fd1124, [%rd33+128];
	mul.f64 	%fd1125, %fd987, %fd1124;
	fma.rn.f64 	%fd1126, %fd1123, %fd989, %fd1125;
	mul.f64 	%fd1127, %fd989, %fd1124;
	mul.f64 	%fd1128, %fd987, %fd1123;
	sub.f64 	%fd1129, %fd1127, %fd1128;
	add.f64 	%fd1130, %fd1114, %fd1126;
	add.f64 	%fd1131, %fd1115, %fd1129;
	mul.f64 	%fd1132, %fd1005, %fd1124;
	fma.rn.f64 	%fd1133, %fd1123, %fd1007, %fd1132;
	mul.f64 	%fd1134, %fd1007, %fd1124;
	mul.f64 	%fd1135, %fd1005, %fd1123;
	sub.f64 	%fd1136, %fd1134, %fd1135;
	add.f64 	%fd1137, %fd1121, %fd1133;
	add.f64 	%fd1138, %fd1122, %fd1136;
	add.f64 	%fd1139, %fd1130, %fd905;
	add.f64 	%fd1140, %fd1131, %fd906;
	add.f64 	%fd1141, %fd1137, %fd907;
	add.f64 	%fd1142, %fd1138, %fd908;
	mul.f64 	%fd1143, %fd1130, 0d0000000000000000;
	fma.rn.f64 	%fd1144, %fd1131, 0d0000000000000000, %fd1130;
	sub.f64 	%fd1145, %fd1131, %fd1143;
	add.f64 	%fd1146, %fd909, %fd1145;
	sub.f64 	%fd1147, %fd910, %fd1144;
	mul.f64 	%fd1148, %fd1137, 0d0000000000000000;
	sub.f64 	%fd1149, %fd1148, %fd1138;
	fma.rn.f64 	%fd1150, %fd1138, 0d0000000000000000, %fd1137;
	add.f64 	%fd1151, %fd1149, %fd911;
	add.f64 	%fd1152, %fd1150, %fd912;
	setp.eq.s32 	%p6, %r3, 31;
	add.s32 	%r49, %r8, 768;
	selp.b32 	%r50, 0, %r49, %p6;
	add.s32 	%r51, %r44, %r50;
	mul.wide.u32 	%rd34, %r51, 16;
	add.s64 	%rd35, %rd5, %rd34;
	ld.global.f64 	%fd1153, [%rd35+96];
	mul.f64 	%fd1154, %fd1153, 0d0000000000000000;
	ld.global.f64 	%fd1155, [%rd35+104];
	sub.f64 	%fd1156, %fd1154, %fd1155;
	fma.rn.f64 	%fd1157, %fd1155, 0d0000000000000000, %fd1153;
	ld.global.f64 	%fd1158, [%rd35];
	sub.f64 	%fd1159, %fd1158, %fd1156;
	ld.global.f64 	%fd1160, [%rd35+8];
	sub.f64 	%fd1161, %fd1160, %fd1157;
	ld.global.f64 	%fd1162, [%rd29+288];
	mul.f64 	%fd1163, %fd1159, %fd1162;
	ld.global.f64 	%fd1164, [%rd29+296];
	mul.f64 	%fd1165, %fd1161, %fd1164;
	sub.f64 	%fd1166, %fd1163, %fd1165;
	mul.f64 	%fd1167, %fd1161, %fd1162;
	fma.rn.f64 	%fd1168, %fd1159, %fd1164, %fd1167;
	add.f64 	%fd1169, %fd1166, 0d0000000000000000;
	add.f64 	%fd1170, %fd1168, 0d0000000000000000;
	ld.global.f64 	%fd1171, [%rd35+144];
	mul.f64 	%fd1172, %fd1171, 0d0000000000000000;
	ld.global.f64 	%fd1173, [%rd35+152];
	sub.f64 	%fd1174, %fd1172, %fd1173;
	fma.rn.f64 	%fd1175, %fd1173, 0d0000000000000000, %fd1171;
	ld.global.f64 	%fd1176, [%rd35+48];
	add.f64 	%fd1177, %fd1176, %fd1174;
	ld.global.f64 	%fd1178, [%rd35+56];
	add.f64 	%fd1179, %fd1178, %fd1175;
	mul.f64 	%fd1180, %fd1177, %fd1162;
	mul.f64 	%fd1181, %fd1179, %fd1164;
	sub.f64 	%fd1182, %fd1180, %fd1181;
	mul.f64 	%fd1183, %fd1177, %fd1164;
	fma.rn.f64 	%fd1184, %fd1179, %fd1162, %fd1183;
	add.f64 	%fd1185, %fd1182, 0d0000000000000000;
	add.f64 	%fd1186, %fd1184, 0d0000000000000000;
	ld.global.f64 	%fd1187, [%rd35+112];
	mul.f64 	%fd1188, %fd1187, 0d0000000000000000;
	ld.global.f64 	%fd1189, [%rd35+120];
	sub.f64 	%fd1190, %fd1188, %fd1189;
	fma.rn.f64 	%fd1191, %fd1189, 0d0000000000000000, %fd1187;
	ld.global.f64 	%fd1192, [%rd35+16];
	sub.f64 	%fd1193, %fd1192, %fd1190;
	ld.global.f64 	%fd1194, [%rd35+24];
	sub.f64 	%fd1195, %fd1194, %fd1191;
	ld.global.f64 	%fd1196, [%rd29+304];
	mul.f64 	%fd1197, %fd1193, %fd1196;
	ld.global.f64 	%fd1198, [%rd29+312];
	mul.f64 	%fd1199, %fd1195, %fd1198;
	sub.f64 	%fd1200, %fd1197, %fd1199;
	mul.f64 	%fd1201, %fd1195, %fd1196;
	fma.rn.f64 	%fd1202, %fd1193, %fd1198, %fd1201;
	add.f64 	%fd1203, %fd1169, %fd1200;
	add.f64 	%fd1204, %fd1170, %fd1202;
	ld.global.f64 	%fd1205, [%rd35+160];
	mul.f64 	%fd1206, %fd1205, 0d0000000000000000;
	ld.global.f64 	%fd1207, [%rd35+168];
	sub.f64 	%fd1208, %fd1206, %fd1207;
	fma.rn.f64 	%fd1209, %fd1207, 0d0000000000000000, %fd1205;
	ld.global.f64 	%fd1210, [%rd35+64];
	add.f64 	%fd1211, %fd1210, %fd1208;
	ld.global.f64 	%fd1212, [%rd35+72];
	add.f64 	%fd1213, %fd1212, %fd1209;
	mul.f64 	%fd1214, %fd1211, %fd1196;
	mul.f64 	%fd1215, %fd1213, %fd1198;
	sub.f64 	%fd1216, %fd1214, %fd1215;
	mul.f64 	%fd1217, %fd1211, %fd1198;
	fma.rn.f64 	%fd1218, %fd1213, %fd1196, %fd1217;
	add.f64 	%fd1219, %fd1185, %fd1216;
	add.f64 	%fd1220, %fd1186, %fd1218;
	ld.global.f64 	%fd1221, [%rd35+128];
	mul.f64 	%fd1222, %fd1221, 0d0000000000000000;
	ld.global.f64 	%fd1223, [%rd35+136];
	sub.f64 	%fd1224, %fd1222, %fd1223;
	fma.rn.f64 	%fd1225, %fd1223, 0d0000000000000000, %fd1221;
	ld.global.f64 	%fd1226, [%rd35+32];
	sub.f64 	%fd1227, %fd1226, %fd1224;
	ld.global.f64 	%fd1228, [%rd35+40];
	sub.f64 	%fd1229, %fd1228, %fd1225;
	ld.global.f64 	%fd1230, [%rd29+320];
	mul.f64 	%fd1231, %fd1227, %fd1230;
	ld.global.f64 	%fd1232, [%rd29+328];
	mul.f64 	%fd1233, %fd1229, %fd1232;
	sub.f64 	%fd1234, %fd1231, %fd1233;
	mul.f64 	%fd1235, %fd1229, %fd1230;
	fma.rn.f64 	%fd1236, %fd1227, %fd1232, %fd1235;
	add.f64 	%fd1237, %fd1203, %fd1234;
	add.f64 	%fd1238, %fd1204, %fd1236;
	ld.global.f64 	%fd1239, [%rd35+176];
	mul.f64 	%fd1240, %fd1239, 0d0000000000000000;
	ld.global.f64 	%fd1241, [%rd35+184];
	sub.f64 	%fd1242, %fd1240, %fd1241;
	fma.rn.f64 	%fd1243, %fd1241, 0d0000000000000000, %fd1239;
	ld.global.f64 	%fd1244, [%rd35+80];
	add.f64 	%fd1245, %fd1244, %fd1242;
	ld.global.f64 	%fd1246, [%rd35+88];
	add.f64 	%fd1247, %fd1246, %fd1243;
	mul.f64 	%fd1248, %fd1245, %fd1230;
	mul.f64 	%fd1249, %fd1247, %fd1232;
	sub.f64 	%fd1250, %fd1248, %fd1249;
	mul.f64 	%fd1251, %fd1245, %fd1232;
	fma.rn.f64 	%fd1252, %fd1247, %fd1230, %fd1251;
	add.f64 	%fd1253, %fd1219, %fd1250;
	add.f64 	%fd1254, %fd1220, %fd1252;
	add.f64 	%fd1255, %fd1237, %fd1015;
	add.f64 	%fd1256, %fd1238, %fd1016;
	add.f64 	%fd1257, %fd1253, %fd1017;
	add.f64 	%fd1258, %fd1254, %fd1018;
	mul.f64 	%fd1259, %fd1237, 0d0000000000000000;
	sub.f64 	%fd1260, %fd1259, %fd1238;
	fma.rn.f64 	%fd1261, %fd1238, 0d0000000000000000, %fd1237;
	add.f64 	%fd1262, %fd1260, %fd1022;
	add.f64 	%fd1263, %fd1261, %fd1023;
	mul.f64 	%fd1264, %fd1253, 0d0000000000000000;
	fma.rn.f64 	%fd1265, %fd1254, 0d0000000000000000, %fd1253;
	sub.f64 	%fd1266, %fd1254, %fd1264;
	add.f64 	%fd1267, %fd1027, %fd1266;
	sub.f64 	%fd1268, %fd1028, %fd1265;
	ld.global.f64 	%fd1269, [%rd29+336];
	mul.f64 	%fd1270, %fd1159, %fd1269;
	ld.global.f64 	%fd1271, [%rd29+344];
	mul.f64 	%fd1272, %fd1161, %fd1271;
	sub.f64 	%fd1273, %fd1270, %fd1272;
	mul.f64 	%fd1274, %fd1161, %fd1269;
	fma.rn.f64 	%fd1275, %fd1159, %fd1271, %fd1274;
	add.f64 	%fd1276, %fd1273, 0d0000000000000000;
	add.f64 	%fd1277, %fd1275, 0d0000000000000000;
	mul.f64 	%fd1278, %fd1177, %fd1269;
	mul.f64 	%fd1279, %fd1179, %fd1271;
	sub.f64 	%fd1280, %fd1278, %fd1279;
	mul.f64 	%fd1281, %fd1177, %fd1271;
	fma.rn.f64 	%fd1282, %fd1179, %fd1269, %fd1281;
	add.f64 	%fd1283, %fd1280, 0d0000000000000000;
	add.f64 	%fd1284, %fd1282, 0d0000000000000000;
	ld.global.f64 	%fd1285, [%rd29+352];
	mul.f64 	%fd1286, %fd1193, %fd1285;
	ld.global.f64 	%fd1287, [%rd29+360];
	mul.f64 	%fd1288, %fd1195, %fd1287;
	sub.f64 	%fd1289, %fd1286, %fd1288;
	mul.f64 	%fd1290, %fd1195, %fd1285;
	fma.rn.f64 	%fd1291, %fd1193, %fd1287, %fd1290;
	add.f64 	%fd1292, %fd1276, %fd1289;
	add.f64 	%fd1293, %fd1277, %fd1291;
	mul.f64 	%fd1294, %fd1211, %fd1285;
	mul.f64 	%fd1295, %fd1213, %fd1287;
	sub.f64 	%fd1296, %fd1294, %fd1295;
	mul.f64 	%fd1297, %fd1211, %fd1287;
	fma.rn.f64 	%fd1298, %fd1213, %fd1285, %fd1297;
	add.f64 	%fd1299, %fd1283, %fd1296;
	add.f64 	%fd1300, %fd1284, %fd1298;
	ld.global.f64 	%fd1301, [%rd29+368];
	mul.f64 	%fd1302, %fd1227, %fd1301;
	ld.global.f64 	%fd1303, [%rd29+376];
	mul.f64 	%fd1304, %fd1229, %fd1303;
	sub.f64 	%fd1305, %fd1302, %fd1304;
	mul.f64 	%fd1306, %fd1229, %fd1301;
	fma.rn.f64 	%fd1307, %fd1227, %fd1303, %fd1306;
	add.f64 	%fd1308, %fd1292, %fd1305;
	add.f64 	%fd1309, %fd1293, %fd1307;
	mul.f64 	%fd1310, %fd1245, %fd1301;
	mul.f64 	%fd1311, %fd1247, %fd1303;
	sub.f64 	%fd1312, %fd1310, %fd1311;
	mul.f64 	%fd1313, %fd1245, %fd1303;
	fma.rn.f64 	%fd1314, %fd1247, %fd1301, %fd1313;
	add.f64 	%fd1315, %fd1299, %fd1312;
	add.f64 	%fd1316, %fd1300, %fd1314;
	add.f64 	%fd1317, %fd1308, %fd1077;
	add.f64 	%fd1318, %fd1309, %fd1078;
	add.f64 	%fd1319, %fd1315, %fd1079;
	add.f64 	%fd1320, %fd1316, %fd1080;
	mul.f64 	%fd1321, %fd1308, 0d0000000000000000;
	sub.f64 	%fd1322, %fd1321, %fd1309;
	fma.rn.f64 	%fd1323, %fd1309, 0d0000000000000000, %fd1308;
	add.f64 	%fd1324, %fd1322, %fd1084;
	add.f64 	%fd1325, %fd1323, %fd1085;
	mul.f64 	%fd1326, %fd1315, 0d0000000000000000;
	fma.rn.f64 	%fd1327, %fd1316, 0d0000000000000000, %fd1315;
	sub.f64 	%fd1328, %fd1316, %fd1326;
	add.f64 	%fd1329, %fd1089, %fd1328;
	sub.f64 	%fd1330, %fd1090, %fd1327;
	ld.global.f64 	%fd1331, [%rd29+384];
	mul.f64 	%fd1332, %fd1159, %fd1331;
	ld.global.f64 	%fd1333, [%rd29+392];
	mul.f64 	%fd1334, %fd1161, %fd1333;
	sub.f64 	%fd1335, %fd1332, %fd1334;
	mul.f64 	%fd1336, %fd1161, %fd1331;
	fma.rn.f64 	%fd1337, %fd1159, %fd1333, %fd1336;
	add.f64 	%fd1338, %fd1335, 0d0000000000000000;
	add.f64 	%fd1339, %fd1337, 0d0000000000000000;
	mul.f64 	%fd1340, %fd1177, %fd1331;
	mul.f64 	%fd1341, %fd1179, %fd1333;
	sub.f64 	%fd1342, %fd1340, %fd1341;
	mul.f64 	%fd1343, %fd1177, %fd1333;
	fma.rn.f64 	%fd1344, %fd1179, %fd1331, %fd1343;
	add.f64 	%fd1345, %fd1342, 0d0000000000000000;
	add.f64 	%fd1346, %fd1344, 0d0000000000000000;
	ld.global.f64 	%fd1347, [%rd29+400];
	mul.f64 	%fd1348, %fd1193, %fd1347;
	ld.global.f64 	%fd1349, [%rd29+408];
	mul.f64 	%fd1350, %fd1195, %fd1349;
	sub.f64 	%fd1351, %fd1348, %fd1350;
	mul.f64 	%fd1352, %fd1195, %fd1347;
	fma.rn.f64 	%fd1353, %fd1193, %fd1349, %fd1352;
	add.f64 	%fd1354, %fd1338, %fd1351;
	add.f64 	%fd1355, %fd1339, %fd1353;
	mul.f64 	%fd1356, %fd1211, %fd1347;
	mul.f64 	%fd1357, %fd1213, %fd1349;
	sub.f64 	%fd1358, %fd1356, %fd1357;
	mul.f64 	%fd1359, %fd1211, %fd1349;
	fma.rn.f64 	%fd1360, %fd1213, %fd1347, %fd1359;
	add.f64 	%fd1361, %fd1345, %fd1358;
	add.f64 	%fd1362, %fd1346, %fd1360;
	ld.global.f64 	%fd1363, [%rd29+416];
	mul.f64 	%fd1364, %fd1227, %fd1363;
	ld.global.f64 	%fd1365, [%rd29+424];
	mul.f64 	%fd1366, %fd1229, %fd1365;
	sub.f64 	%fd1367, %fd1364, %fd1366;
	mul.f64 	%fd1368, %fd1229, %fd1363;
	fma.rn.f64 	%fd1369, %fd1227, %fd1365, %fd1368;
	add.f64 	%fd1370, %fd1354, %fd1367;
	add.f64 	%fd1371, %fd1355, %fd1369;
	mul.f64 	%fd1372, %fd1245, %fd1363;
	mul.f64 	%fd1373, %fd1247, %fd1365;
	sub.f64 	%fd1374, %fd1372, %fd1373;
	mul.f64 	%fd1375, %fd1245, %fd1365;
	fma.rn.f64 	%fd1376, %fd1247, %fd1363, %fd1375;
	add.f64 	%fd1377, %fd1361, %fd1374;
	add.f64 	%fd1378, %fd1362, %fd1376;
	add.f64 	%fd1379, %fd1370, %fd1139;
	add.f64 	%fd1380, %fd1371, %fd1140;
	add.f64 	%fd1381, %fd1377, %fd1141;
	add.f64 	%fd1382, %fd1378, %fd1142;
	mul.f64 	%fd1383, %fd1370, 0d0000000000000000;
	sub.f64 	%fd1384, %fd1383, %fd1371;
	fma.rn.f64 	%fd1385, %fd1371, 0d0000000000000000, %fd1370;
	add.f64 	%fd1386, %fd1384, %fd1146;
	add.f64 	%fd1387, %fd1385, %fd1147;
	mul.f64 	%fd1388, %fd1377, 0d0000000000000000;
	fma.rn.f64 	%fd1389, %fd1378, 0d0000000000000000, %fd1377;
	sub.f64 	%fd1390, %fd1378, %fd1388;
	add.f64 	%fd1391, %fd1151, %fd1390;
	sub.f64 	%fd1392, %fd1152, %fd1389;
	setp.eq.s32 	%p7, %r4, 0;
	add.s32 	%r52, %r4, -1;
	selp.b32 	%r53, 63, %r52, %p7;
	mad.lo.s32 	%r54, %r53, 12, %r9;
	mad.lo.s32 	%r55, %r53, 36, %r28;
	add.s32 	%r56, %r55, 27;
	mul.wide.s32 	%rd36, %r54, 16;
	add.s64 	%rd37, %rd5, %rd36;
	ld.global.f64 	%fd1393, [%rd37];
	ld.global.f64 	%fd1394, [%rd37+96];
	add.f64 	%fd1395, %fd1393, %fd1394;
	ld.global.f64 	%fd1396, [%rd37+8];
	ld.global.f64 	%fd1397, [%rd37+104];
	add.f64 	%fd1398, %fd1396, %fd1397;
	mul.wide.s32 	%rd38, %r56, 16;
	add.s64 	%rd39, %rd4, %rd38;
	ld.global.f64 	%fd1399, [%rd39+8];
	ld.global.f64 	%fd1400, [%rd39];
	mul.f64 	%fd1401, %fd1395, %fd1400;
	fma.rn.f64 	%fd1402, %fd1399, %fd1398, %fd1401;
	mul.f64 	%fd1403, %fd1398, %fd1400;
	mul.f64 	%fd1404, %fd1395, %fd1399;
	sub.f64 	%fd1405, %fd1403, %fd1404;
	add.f64 	%fd1406, %fd1402, 0d0000000000000000;
	add.f64 	%fd1407, %fd1405, 0d0000000000000000;
	ld.global.f64 	%fd1408, [%rd37+48];
	ld.global.f64 	%fd1409, [%rd37+144];
	add.f64 	%fd1410, %fd1408, %fd1409;
	ld.global.f64 	%fd1411, [%rd37+56];
	ld.global.f64 	%fd1412, [%rd37+152];
	add.f64 	%fd1413, %fd1411, %fd1412;
	mul.f64 	%fd1414, %fd1410, %fd1400;
	fma.rn.f64 	%fd1415, %fd1399, %fd1413, %fd1414;
	mul.f64 	%fd1416, %fd1413, %fd1400;
	mul.f64 	%fd1417, %fd1410, %fd1399;
	sub.f64 	%fd1418, %fd1416, %fd1417;
	add.f64 	%fd1419, %fd1415, 0d0000000000000000;
	add.f64 	%fd1420, %fd1418, 0d0000000000000000;
	ld.global.f64 	%fd1421, [%rd37+16];
	ld.global.f64 	%fd1422, [%rd37+112];
	add.f64 	%fd1423, %fd1421, %fd1422;
	ld.global.f64 	%fd1424, [%rd37+24];
	ld.global.f64 	%fd1425, [%rd37+120];
	add.f64 	%fd1426, %fd1424, %fd1425;
	ld.global.f64 	%fd1427, [%rd39+56];
	ld.global.f64 	%fd1428, [%rd39+48];
	mul.f64 	%fd1429, %fd1423, %fd1428;
	fma.rn.f64 	%fd1430, %fd1427, %fd1426, %fd1429;
	mul.f64 	%fd1431, %fd1426, %fd1428;
	mul.f64 	%fd1432, %fd1423, %fd1427;
	sub.f64 	%fd1433, %fd1431, %fd1432;
	add.f64 	%fd1434, %fd1406, %fd1430;
	add.f64 	%fd1435, %fd1407, %fd1433;
	ld.global.f64 	%fd1436, [%rd37+64];
	ld.global.f64 	%fd1437, [%rd37+160];
	add.f64 	%fd1438, %fd1436, %fd1437;
	ld.global.f64 	%fd1439, [%rd37+72];
	ld.global.f64 	%fd1440, [%rd37+168];
	add.f64 	%fd1441, %fd1439, %fd1440;
	mul.f64 	%fd1442, %fd1438, %fd1428;
	fma.rn.f64 	%fd1443, %fd1427, %fd1441, %fd1442;
	mul.f64 	%fd1444, %fd1441, %fd1428;
	mul.f64 	%fd1445, %fd1438, %fd1427;
	sub.f64 	%fd1446, %fd1444, %fd1445;
	add.f64 	%fd1447, %fd1419, %fd1443;
	add.f64 	%fd1448, %fd1420, %fd1446;
	ld.global.f64 	%fd1449, [%rd37+32];
	ld.global.f64 	%fd1450, [%rd37+128];
	add.f64 	%fd1451, %fd1449, %fd1450;
	ld.global.f64 	%fd1452, [%rd37+40];
	ld.global.f64 	%fd1453, [%rd37+136];
	add.f64 	%fd1454, %fd1452, %fd1453;
	ld.global.f64 	%fd1455, [%rd39+104];
	ld.global.f64 	%fd1456, [%rd39+96];
	mul.f64 	%fd1457, %fd1451, %fd1456;
	fma.rn.f64 	%fd1458, %fd1455, %fd1454, %fd1457;
	mul.f64 	%fd1459, %fd1454, %fd1456;
	mul.f64 	%fd1460, %fd1451, %fd1455;
	sub.f64 	%fd1461, %fd1459, %fd1460;
	add.f64 	%fd1462, %fd1434, %fd1458;
	add.f64 	%fd1463, %fd1435, %fd1461;
	ld.global.f64 	%fd1464, [%rd37+80];
	ld.global.f64 	%fd1465, [%rd37+176];
	add.f64 	%fd1466, %fd1464, %fd1465;
	ld.global.f64 	%fd1467, [%rd37+88];
	ld.global.f64 	%fd1468, [%rd37+184];
	add.f64 	%fd1469, %fd1467, %fd1468;
	mul.f64 	%fd1470, %fd1466, %fd1456;
	fma.rn.f64 	%fd1471, %fd1455, %fd1469, %fd1470;
	mul.f64 	%fd1472, %fd1469, %fd1456;
	mul.f64 	%fd1473, %fd1466, %fd1455;
	sub.f64 	%fd1474, %fd1472, %fd1473;
	add.f64 	%fd1475, %fd1447, %fd1471;
	add.f64 	%fd1476, %fd1448, %fd1474;
	add.f64 	%fd1477, %fd1462, %fd1255;
	add.f64 	%fd1478, %fd1463, %fd1256;
	add.f64 	%fd1479, %fd1475, %fd1257;
	add.f64 	%fd1480, %fd1476, %fd1258;
	add.f64 	%fd1481, %fd1462, %fd1262;
	add.f64 	%fd1482, %fd1463, %fd1263;
	add.f64 	%fd1483, %fd1475, %fd1267;
	add.f64 	%fd1484, %fd1476, %fd1268;
	ld.global.f64 	%fd1485, [%rd39+24];
	ld.global.f64 	%fd1486, [%rd39+16];
	mul.f64 	%fd1487, %fd1395, %fd1486;
	fma.rn.f64 	%fd1488, %fd1485, %fd1398, %fd1487;
	mul.f64 	%fd1489, %fd1398, %fd1486;
	mul.f64 	%fd1490, %fd1395, %fd1485;
	sub.f64 	%fd1491, %fd1489, %fd1490;
	add.f64 	%fd1492, %fd1488, 0d0000000000000000;
	add.f64 	%fd1493, %fd1491, 0d0000000000000000;
	mul.f64 	%fd1494, %fd1410, %fd1486;
	fma.rn.f64 	%fd1495, %fd1485, %fd1413, %fd1494;
	mul.f64 	%fd1496, %fd1413, %fd1486;
	mul.f64 	%fd1497, %fd1410, %fd1485;
	sub.f64 	%fd1498, %fd1496, %fd1497;
	add.f64 	%fd1499, %fd1495, 0d0000000000000000;
	add.f64 	%fd1500, %fd1498, 0d0000000000000000;
	ld.global.f64 	%fd1501, [%rd39+72];
	ld.global.f64 	%fd1502, [%rd39+64];
	mul.f64 	%fd1503, %fd1423, %fd1502;
	fma.rn.f64 	%fd1504, %fd1501, %fd1426, %fd1503;
	mul.f64 	%fd1505, %fd1426, %fd1502;
	mul.f64 	%fd1506, %fd1423, %fd1501;
	sub.f64 	%fd1507, %fd1505, %fd1506;
	add.f64 	%fd1508, %fd1492, %fd1504;
	add.f64 	%fd1509, %fd1493, %fd1507;
	mul.f64 	%fd1510, %fd1438, %fd1502;
	fma.rn.f64 	%fd1511, %fd1501, %fd1441, %fd1510;
	mul.f64 	%fd1512, %fd1441, %fd1502;
	mul.f64 	%fd1513, %fd1438, %fd1501;
	sub.f64 	%fd1514, %fd1512, %fd1513;
	add.f64 	%fd1515, %fd1499, %fd1511;
	add.f64 	%fd1516, %fd1500, %fd1514;
	ld.global.f64 	%fd1517, [%rd39+120];
	ld.global.f64 	%fd1518, [%rd39+112];
	mul.f64 	%fd1519, %fd1451, %fd1518;
	fma.rn.f64 	%fd1520, %fd1517, %fd1454, %fd1519;
	mul.f64 	%fd1521, %fd1454, %fd1518;
	mul.f64 	%fd1522, %fd1451, %fd1517;
	sub.f64 	%fd1523, %fd1521, %fd1522;
	add.f64 	%fd1524, %fd1508, %fd1520;
	add.f64 	%fd1525, %fd1509, %fd1523;
	mul.f64 	%fd1526, %fd1466, %fd1518;
	fma.rn.f64 	%fd1527, %fd1517, %fd1469, %fd1526;
	mul.f64 	%fd1528, %fd1469, %fd1518;
	mul.f64 	%fd1529, %fd1466, %fd1517;
	sub.f64 	%fd1530, %fd1528, %fd1529;
	add.f64 	%fd1531, %fd1515, %fd1527;
	add.f64 	%fd1532, %fd1516, %fd1530;
	add.f64 	%fd1533, %fd1524, %fd1317;
	add.f64 	%fd1534, %fd1525, %fd1318;
	add.f64 	%fd1535, %fd1531, %fd1319;
	add.f64 	%fd1536, %fd1532, %fd1320;
	add.f64 	%fd1537, %fd1524, %fd1324;
	add.f64 	%fd1538, %fd1525, %fd1325;
	add.f64 	%fd1539, %fd1531, %fd1329;
	add.f64 	%fd1540, %fd1532, %fd1330;
	ld.global.f64 	%fd1541, [%rd39+40];
	ld.global.f64 	%fd1542, [%rd39+32];
	mul.f64 	%fd1543, %fd1395, %fd1542;
	fma.rn.f64 	%fd1544, %fd1541, %fd1398, %fd1543;
	mul.f64 	%fd1545, %fd1398, %fd1542;
	mul.f64 	%fd1546, %fd1395, %fd1541;
	sub.f64 	%fd1547, %fd1545, %fd1546;
	add.f64 	%fd1548, %fd1544, 0d0000000000000000;
	add.f64 	%fd1549, %fd1547, 0d0000000000000000;
	mul.f64 	%fd1550, %fd1410, %fd1542;
	fma.rn.f64 	%fd1551, %fd1541, %fd1413, %fd1550;
	mul.f64 	%fd1552, %fd1413, %fd1542;
	mul.f64 	%fd1553, %fd1410, %fd1541;
	sub.f64 	%fd1554, %fd1552, %fd1553;
	add.f64 	%fd1555, %fd1551, 0d0000000000000000;
	add.f64 	%fd1556, %fd1554, 0d0000000000000000;
	ld.global.f64 	%fd1557, [%rd39+88];
	ld.global.f64 	%fd1558, [%rd39+80];
	mul.f64 	%fd1559, %fd1423, %fd1558;
	fma.rn.f64 	%fd1560, %fd1557, %fd1426, %fd1559;
	mul.f64 	%fd1561, %fd1426, %fd1558;
	mul.f64 	%fd1562, %fd1423, %fd1557;
	sub.f64 	%fd1563, %fd1561, %fd1562;
	add.f64 	%fd1564, %fd1548, %fd1560;
	add.f64 	%fd1565, %fd1549, %fd1563;
	mul.f64 	%fd1566, %fd1438, %fd1558;
	fma.rn.f64 	%fd1567, %fd1557, %fd1441, %fd1566;
	mul.f64 	%fd1568, %fd1441, %fd1558;
	mul.f64 	%fd1569, %fd1438, %fd1557;
	sub.f64 	%fd1570, %fd1568, %fd1569;
	add.f64 	%fd1571, %fd1555, %fd1567;
	add.f64 	%fd1572, %fd1556, %fd1570;
	ld.global.f64 	%fd1573, [%rd39+136];
	ld.global.f64 	%fd1574, [%rd39+128];
	mul.f64 	%fd1575, %fd1451, %fd1574;
	fma.rn.f64 	%fd1576, %fd1573, %fd1454, %fd1575;
	mul.f64 	%fd1577, %fd1454, %fd1574;
	mul.f64 	%fd1578, %fd1451, %fd1573;
	sub.f64 	%fd1579, %fd1577, %fd1578;
	add.f64 	%fd1580, %fd1564, %fd1576;
	add.f64 	%fd1581, %fd1565, %fd1579;
	mul.f64 	%fd1582, %fd1466, %fd1574;
	fma.rn.f64 	%fd1583, %fd1573, %fd1469, %fd1582;
	mul.f64 	%fd1584, %fd1469, %fd1574;
	mul.f64 	%fd1585, %fd1466, %fd1573;
	sub.f64 	%fd1586, %fd1584, %fd1585;
	add.f64 	%fd1587, %fd1571, %fd1583;
	add.f64 	%fd1588, %fd1572, %fd1586;
	add.f64 	%fd1589, %fd1580, %fd1379;
	add.f64 	%fd1590, %fd1581, %fd1380;
	add.f64 	%fd1591, %fd1587, %fd1381;
	add.f64 	%fd1592, %fd1588, %fd1382;
	add.f64 	%fd1593, %fd1580, %fd1386;
	add.f64 	%fd1594, %fd1581, %fd1387;
	add.f64 	%fd1595, %fd1587, %fd1391;
	add.f64 	%fd1596, %fd1588, %fd1392;
	setp.eq.s32 	%p8, %r4, 63;
	add.s32 	%r57, %r10, 12;
	selp.b32 	%r58, 0, %r57, %p8;
	add.s32 	%r59, %r9, %r58;
	add.s32 	%r60, %r29, 27;
	mul.wide.u32 	%rd40, %r59, 16;
	add.s64 	%rd41, %rd5, %rd40;
	ld.global.f64 	%fd1597, [%rd41];
	ld.global.f64 	%fd1598, [%rd41+96];
	sub.f64 	%fd1599, %fd1597, %fd1598;
	ld.global.f64 	%fd1600, [%rd41+8];
	ld.global.f64 	%fd1601, [%rd41+104];
	sub.f64 	%fd1602, %fd1600, %fd1601;
	mul.wide.u32 	%rd42, %r60, 16;
	add.s64 	%rd43, %rd4, %rd42;
	ld.global.f64 	%fd1603, [%rd43];
	mul.f64 	%fd1604, %fd1599, %fd1603;
	ld.global.f64 	%fd1605, [%rd43+8];
	mul.f64 	%fd1606, %fd1602, %fd1605;
	sub.f64 	%fd1607, %fd1604, %fd1606;
	mul.f64 	%fd1608, %fd1602, %fd1603;
	fma.rn.f64 	%fd1609, %fd1599, %fd1605, %fd1608;
	add.f64 	%fd1610, %fd1607, 0d0000000000000000;
	add.f64 	%fd1611, %fd1609, 0d0000000000000000;
	ld.global.f64 	%fd1612, [%rd41+48];
	ld.global.f64 	%fd1613, [%rd41+144];
	sub.f64 	%fd1614, %fd1612, %fd1613;
	ld.global.f64 	%fd1615, [%rd41+56];
	ld.global.f64 	%fd1616, [%rd41+152];
	sub.f64 	%fd1617, %fd1615, %fd1616;
	mul.f64 	%fd1618, %fd1614, %fd1603;
	mul.f64 	%fd1619, %fd1617, %fd1605;
	sub.f64 	%fd1620, %fd1618, %fd1619;
	mul.f64 	%fd1621, %fd1614, %fd1605;
	fma.rn.f64 	%fd1622, %fd1617, %fd1603, %fd1621;
	add.f64 	%fd1623, %fd1620, 0d0000000000000000;
	add.f64 	%fd1624, %fd1622, 0d0000000000000000;
	ld.global.f64 	%fd1625, [%rd41+16];
	ld.global.f64 	%fd1626, [%rd41+112];
	sub.f64 	%fd1627, %fd1625, %fd1626;
	ld.global.f64 	%fd1628, [%rd41+24];
	ld.global.f64 	%fd1629, [%rd41+120];
	sub.f64 	%fd1630, %fd1628, %fd1629;
	ld.global.f64 	%fd1631, [%rd43+16];
	mul.f64 	%fd1632, %fd1627, %fd1631;
	ld.global.f64 	%fd1633, [%rd43+24];
	mul.f64 	%fd1634, %fd1630, %fd1633;
	sub.f64 	%fd1635, %fd1632, %fd1634;
	mul.f64 	%fd1636, %fd1630, %fd1631;
	fma.rn.f64 	%fd1637, %fd1627, %fd1633, %fd1636;
	add.f64 	%fd1638, %fd1610, %fd1635;
	add.f64 	%fd1639, %fd1611, %fd1637;
	ld.global.f64 	%fd1640, [%rd41+64];
	ld.global.f64 	%fd1641, [%rd41+160];
	sub.f64 	%fd1642, %fd1640, %fd1641;
	ld.global.f64 	%fd1643, [%rd41+72];
	ld.global.f64 	%fd1644, [%rd41+168];
	sub.f64 	%fd1645, %fd1643, %fd1644;
	mul.f64 	%fd1646, %fd1642, %fd1631;
	mul.f64 	%fd1647, %fd1645, %fd1633;
	sub.f64 	%fd1648, %fd1646, %fd1647;
	mul.f64 	%fd1649, %fd1642, %fd1633;
	fma.rn.f64 	%fd1650, %fd1645, %fd1631, %fd1649;
	add.f64 	%fd1651, %fd1623, %fd1648;
	add.f64 	%fd1652, %fd1624, %fd1650;
	ld.global.f64 	%fd1653, [%rd41+32];
	ld.global.f64 	%fd1654, [%rd41+128];
	sub.f64 	%fd1655, %fd1653, %fd1654;
	ld.global.f64 	%fd1656, [%rd41+40];
	ld.global.f64 	%fd1657, [%rd41+136];
	sub.f64 	%fd1658, %fd1656, %fd1657;
	ld.global.f64 	%fd1659, [%rd43+32];
	mul.f64 	%fd1660, %fd1655, %fd1659;
	ld.global.f64 	%fd1661, [%rd43+40];
	mul.f64 	%fd1662, %fd1658, %fd1661;
	sub.f64 	%fd1663, %fd1660, %fd1662;
	mul.f64 	%fd1664, %fd1658, %fd1659;
	fma.rn.f64 	%fd1665, %fd1655, %fd1661, %fd1664;
	add.f64 	%fd1666, %fd1638, %fd1663;
	add.f64 	%fd1667, %fd1639, %fd1665;
	ld.global.f64 	%fd1668, [%rd41+80];
	ld.global.f64 	%fd1669, [%rd41+176];
	sub.f64 	%fd1670, %fd1668, %fd1669;
	ld.global.f64 	%fd1671, [%rd41+88];
	ld.global.f64 	%fd1672, [%rd41+184];
	sub.f64 	%fd1673, %fd1671, %fd1672;
	mul.f64 	%fd1674, %fd1670, %fd1659;
	mul.f64 	%fd1675, %fd1673, %fd1661;
	sub.f64 	%fd1676, %fd1674, %fd1675;
	mul.f64 	%fd1677, %fd1670, %fd1661;
	fma.rn.f64 	%fd1678, %fd1673, %fd1659, %fd1677;
	add.f64 	%fd1679, %fd1651, %fd1676;
	add.f64 	%fd1680, %fd1652, %fd1678;
	add.f64 	%fd1681, %fd1666, %fd1477;
	add.f64 	%fd1682, %fd1667, %fd1478;
	add.f64 	%fd1683, %fd1679, %fd1479;
	add.f64 	%fd1684, %fd1680, %fd1480;
	sub.f64 	%fd1685, %fd1481, %fd1666;
	sub.f64 	%fd1686, %fd1482, %fd1667;
	sub.f64 	%fd1687, %fd1483, %fd1679;
	sub.f64 	%fd1688, %fd1484, %fd1680;
	ld.global.f64 	%fd1689, [%rd43+48];
	mul.f64 	%fd1690, %fd1599, %fd1689;
	ld.global.f64 	%fd1691, [%rd43+56];
	mul.f64 	%fd1692, %fd1602, %fd1691;
	sub.f64 	%fd1693, %fd1690, %fd1692;
	mul.f64 	%fd1694, %fd1602, %fd1689;
	fma.rn.f64 	%fd1695, %fd1599, %fd1691, %fd1694;
	add.f64 	%fd1696, %fd1693, 0d0000000000000000;
	add.f64 	%fd1697, %fd1695, 0d0000000000000000;
	mul.f64 	%fd1698, %fd1614, %fd1689;
	mul.f64 	%fd1699, %fd1617, %fd1691;
	sub.f64 	%fd1700, %fd1698, %fd1699;
	mul.f64 	%fd1701, %fd1614, %fd1691;
	fma.rn.f64 	%fd1702, %fd1617, %fd1689, %fd1701;
	add.f64 	%fd1703, %fd1700, 0d0000000000000000;
	add.f64 	%fd1704, %fd1702, 0d0000000000000000;
	ld.global.f64 	%fd1705, [%rd43+64];
	mul.f64 	%fd1706, %fd1627, %fd1705;
	ld.global.f64 	%fd1707, [%rd43+72];
	mul.f64 	%fd1708, %fd1630, %fd1707;
	sub.f64 	%fd1709, %fd1706, %fd1708;
	mul.f64 	%fd1710, %fd1630, %fd1705;
	fma.rn.f64 	%fd1711, %fd1627, %fd1707, %fd1710;
	add.f64 	%fd1712, %fd1696, %fd1709;
	add.f64 	%fd1713, %fd1697, %fd1711;
	mul.f64 	%fd1714, %fd1642, %fd1705;
	mul.f64 	%fd1715, %fd1645, %fd1707;
	sub.f64 	%fd1716, %fd1714, %fd1715;
	mul.f64 	%fd1717, %fd1642, %fd1707;
	fma.rn.f64 	%fd1718, %fd1645, %fd1705, %fd1717;
	add.f64 	%fd1719, %fd1703, %fd1716;
	add.f64 	%fd1720, %fd1704, %fd1718;
	ld.global.f64 	%fd1721, [%rd43+80];
	mul.f64 	%fd1722, %fd1655, %fd1721;
	ld.global.f64 	%fd1723, [%rd43+88];
	mul.f64 	%fd1724, %fd1658, %fd1723;
	sub.f64 	%fd1725, %fd1722, %fd1724;
	mul.f64 	%fd1726, %fd1658, %fd1721;
	fma.rn.f64 	%fd1727, %fd1655, %fd1723, %fd1726;
	add.f64 	%fd1728, %fd1712, %fd1725;
	add.f64 	%fd1729, %fd1713, %fd1727;
	mul.f64 	%fd1730, %fd1670, %fd1721;
	mul.f64 	%fd1731, %fd1673, %fd1723;
	sub.f64 	%fd1732, %fd1730, %fd1731;
	mul.f64 	%fd1733, %fd1670, %fd1723;
	fma.rn.f64 	%fd1734, %fd1673, %fd1721, %fd1733;
	add.f64 	%fd1735, %fd1719, %fd1732;
	add.f64 	%fd1736, %fd1720, %fd1734;
	add.f64 	%fd1737, %fd1728, %fd1533;
	add.f64 	%fd1738, %fd1729, %fd1534;
	add.f64 	%fd1739, %fd1735, %fd1535;
	add.f64 	%fd1740, %fd1736, %fd1536;
	sub.f64 	%fd1741, %fd1537, %fd1728;
	sub.f64 	%fd1742, %fd1538, %fd1729;
	sub.f64 	%fd1743, %fd1539, %fd1735;
	sub.f64 	%fd1744, %fd1540, %fd1736;
	ld.global.f64 	%fd1745, [%rd43+96];
	mul.f64 	%fd1746, %fd1599, %fd1745;
	ld.global.f64 	%fd1747, [%rd43+104];
	mul.f64 	%fd1748, %fd1602, %fd1747;
	sub.f64 	%fd1749, %fd1746, %fd1748;
	mul.f64 	%fd1750, %fd1602, %fd1745;
	fma.rn.f64 	%fd1751, %fd1599, %fd1747, %fd1750;
	add.f64 	%fd1752, %fd1749, 0d0000000000000000;
	add.f64 	%fd1753, %fd1751, 0d0000000000000000;
	mul.f64 	%fd1754, %fd1614, %fd1745;
	mul.f64 	%fd1755, %fd1617, %fd1747;
	sub.f64 	%fd1756, %fd1754, %fd1755;
	mul.f64 	%fd1757, %fd1614, %fd1747;
	fma.rn.f64 	%fd1758, %fd1617, %fd1745, %fd1757;
	add.f64 	%fd1759, %fd1756, 0d0000000000000000;
	add.f64 	%fd1760, %fd1758, 0d0000000000000000;
	ld.global.f64 	%fd1761, [%rd43+112];
	mul.f64 	%fd1762, %fd1627, %fd1761;
	ld.global.f64 	%fd1763, [%rd43+120];
	mul.f64 	%fd1764, %fd1630, %fd1763;
	sub.f64 	%fd1765, %fd1762, %fd1764;
	mul.f64 	%fd1766, %fd1630, %fd1761;
	fma.rn.f64 	%fd1767, %fd1627, %fd1763, %fd1766;
	add.f64 	%fd1768, %fd1752, %fd1765;
	add.f64 	%fd1769, %fd1753, %fd1767;
	mul.f64 	%fd1770, %fd1642, %fd1761;
	mul.f64 	%fd1771, %fd1645, %fd1763;
	sub.f64 	%fd1772, %fd1770, %fd1771;
	mul.f64 	%fd1773, %fd1642, %fd1763;
	fma.rn.f64 	%fd1774, %fd1645, %fd1761, %fd1773;
	add.f64 	%fd1775, %fd1759, %fd1772;
	add.f64 	%fd1776, %fd1760, %fd1774;
	ld.global.f64 	%fd1777, [%rd43+128];
	mul.f64 	%fd1778, %fd1655, %fd1777;
	ld.global.f64 	%fd1779, [%rd43+136];
	mul.f64 	%fd1780, %fd1658, %fd1779;
	sub.f64 	%fd1781, %fd1778, %fd1780;
	mul.f64 	%fd1782, %fd1658, %fd1777;
	fma.rn.f64 	%fd1783, %fd1655, %fd1779, %fd1782;
	add.f64 	%fd1784, %fd1768, %fd1781;
	add.f64 	%fd1785, %fd1769, %fd1783;
	mul.f64 	%fd1786, %fd1670, %fd1777;
	mul.f64 	%fd1787, %fd1673, %fd1779;
	sub.f64 	%fd1788, %fd1786, %fd1787;
	mul.f64 	%fd1789, %fd1670, %fd1779;
	fma.rn.f64 	%fd1790, %fd1673, %fd1777, %fd1789;
	add.f64 	%fd1791, %fd1775, %fd1788;
	add.f64 	%fd1792, %fd1776, %fd1790;
	add.f64 	%fd1793, %fd1784, %fd1589;
	add.f64 	%fd1794, %fd1785, %fd1590;
	add.f64 	%fd1795, %fd1791, %fd1591;
	add.f64 	%fd1796, %fd1792, %fd1592;
	sub.f64 	%fd1797, %fd1593, %fd1784;
	sub.f64 	%fd1798, %fd1594, %fd1785;
	sub.f64 	%fd1799, %fd1595, %fd1791;
	sub.f64 	%fd1800, %fd1596, %fd1792;
	st.global.f64 	[%rd8], %fd1681;
	st.global.f64 	[%rd8+8], %fd1682;
	st.global.f64 	[%rd8+48], %fd1683;
	st.global.f64 	[%rd8+56], %fd1684;
	st.global.f64 	[%rd8+96], %fd1685;
	st.global.f64 	[%rd8+104], %fd1686;
	st.global.f64 	[%rd8+144], %fd1687;
	st.global.f64 	[%rd8+152], %fd1688;
	st.global.f64 	[%rd8+16], %fd1737;
	st.global.f64 	[%rd8+24], %fd1738;
	st.global.f64 	[%rd8+64], %fd1739;
	st.global.f64 	[%rd8+72], %fd1740;
	st.global.f64 	[%rd8+112], %fd1741;
	st.global.f64 	[%rd8+120], %fd1742;
	st.global.f64 	[%rd8+160], %fd1743;
	st.global.f64 	[%rd8+168], %fd1744;
	st.global.f64 	[%rd8+32], %fd1793;
	st.global.f64 	[%rd8+40], %fd1794;
	st.global.f64 	[%rd8+80], %fd1795;
	st.global.f64 	[%rd8+88], %fd1796;
	st.global.f64 	[%rd8+128], %fd1797;
	st.global.f64 	[%rd8+136], %fd1798;
	st.global.f64 	[%rd8+176], %fd1799;
	st.global.f64 	[%rd8+184], %fd1800;
	ret;

}


// ===== COMPILED SASS (sm_100) =====

	.target	sm_100

	.elftype	@"ET_EXEC"


//--------------------- .note.nv.tkinfo           --------------------------
	.section	.note.nv.tkinfo,"",@"SHT_NOTE"
	.sectionflags	@"SHF_NOTE_NV_TKINFO"
	.tkinfo
        /*0018*/ 	.word	0x00000002
        /*0030*/ 	.string	""
        /*0030*/ 	.string	"ptxas"
        /*0030*/ 	.string	"Cuda compilation tools, release 13.0, V13.0.88"
        /*0030*/ 	.string	"Build cuda_13.0.r13.0/compiler.36424714_0"
        /*0030*/ 	.string	"-arch sm_100 -m 64 "



//--------------------- .note.nv.cuinfo           --------------------------
	.section	.note.nv.cuinfo,"",@"SHT_NOTE"
	.sectionflags	@"SHF_NOTE_NV_CUINFO"
        /*0018*/ 	.short	0x0002
        /*001a*/ 	.short	0x0064
        /*001c*/ 	.short	0x0082
	.zero		2


//--------------------- .nv.info                  --------------------------
	.section	.nv.info,"",@"SHT_CUDA_INFO"
	.align	4


	//----- nvinfo : EIATTR_REGCOUNT
	.align		4
        /*0000*/ 	.byte	0x04, 0x2f
        /*0002*/ 	.short	(.L_21 - .L_20)
	.align		4
.L_20:
        /*0004*/ 	.word	index@(_Z6dslashPK14LatticeComplexS1_PS_)
        /*0008*/ 	.word	0x0000007e


	//----- nvinfo : EIATTR_FRAME_SIZE
	.align		4
.L_21:
        /*000c*/ 	.byte	0x04, 0x11
        /*000e*/ 	.short	(.L_23 - .L_22)
	.align		4
.L_22:
        /*0010*/ 	.word	index@(_Z6dslashPK14LatticeComplexS1_PS_)
        /*0014*/ 	.word	0x00000000


	//----- nvinfo : EIATTR_MIN_STACK_SIZE
	.align		4
.L_23:
        /*0018*/ 	.byte	0x04, 0x12
        /*001a*/ 	.short	(.L_25 - .L_24)
	.align		4
.L_24:
        /*001c*/ 	.word	index@(_Z6dslashPK14LatticeComplexS1_PS_)
        /*0020*/ 	.word	0x00000000
.L_25:


//--------------------- .nv.compat                --------------------------
	.section	.nv.compat,"",@"SHT_CUDA_COMPAT_INFO"
	.align	4
        /*0000*/ 	.byte	0x02, 0x09, 0x00, 0x00, 0x02, 0x02, 0x01, 0x00, 0x02, 0x05, 0x05, 0x00, 0x03, 0x07, 0x01, 0x01
        /*0010*/ 	.byte	0x02, 0x03, 0x00, 0x00, 0x02, 0x06, 0x01, 0x00, 0x04, 0x0b, 0x08, 0x00, 0x01, 0x00, 0x00, 0x00
        /*0020*/ 	.byte	0x00, 0x00, 0x00, 0x00


//--------------------- .nv.info._Z6dslashPK14LatticeComplexS1_PS_ --------------------------
	.section	.nv.info._Z6dslashPK14LatticeComplexS1_PS_,"",@"SHT_CUDA_INFO"
	.sectionflags	@""
	.align	4


	//----- nvinfo : EIATTR_CUDA_API_VERSION
	.align		4
        /*0000*/ 	.byte	0x04, 0x37
        /*0002*/ 	.short	(.L_27 - .L_26)
.L_26:
        /*0004*/ 	.word	0x00000082


	//----- nvinfo : EIATTR_KPARAM_INFO
	.align		4
.L_27:
        /*0008*/ 	.byte	0x04, 0x17
        /*000a*/ 	.short	(.L_29 - .L_28)
.L_28:
        /*000c*/ 	.word	0x00000000
        /*0010*/ 	.short	0x0002
        /*0012*/ 	.short	0x0010
        /*0014*/ 	.byte	0x00, 0xf5, 0x21, 0x00


	//----- nvinfo : EIATTR_KPARAM_INFO
	.align		4
.L_29:
        /*0018*/ 	.byte	0x04, 0x17
        /*001a*/ 	.short	(.L_31 - .L_30)
.L_30:
        /*001c*/ 	.word	0x00000000
        /*0020*/ 	.short	0x0001
        /*0022*/ 	.short	0x0008
        /*0024*/ 	.byte	0x00, 0xf5, 0x21, 0x00


	//----- nvinfo : EIATTR_KPARAM_INFO
	.align		4
.L_31:
        /*0028*/ 	.byte	0x04, 0x17
        /*002a*/ 	.short	(.L_33 - .L_32)
.L_32:
        /*002c*/ 	.word	0x00000000
        /*0030*/ 	.short	0x0000
        /*0032*/ 	.short	0x0000
        /*0034*/ 	.byte	0x00, 0xf5, 0x21, 0x00


	//----- nvinfo : EIATTR_SPARSE_MMA_MASK
	.align		4
.L_33:
        /*0038*/ 	.byte	0x03, 0x50
        /*003a*/ 	.short	0x0000


	//----- nvinfo : EIATTR_MAXREG_COUNT
	.align		4
        /*003c*/ 	.byte	0x03, 0x1b
        /*003e*/ 	.short	0x00ff


	//----- nvinfo : EIATTR_MERCURY_ISA_VERSION
	.align		4
        /*0040*/ 	.byte	0x03, 0x5f
        /*0042*/ 	.short	0x0101


	//----- nvinfo : EIATTR_VRC_CTA_INIT_COUNT
	.align		4
        /*0044*/ 	.byte	0x02, 0x4a
	.zero		1
	.zero		1


	//----- nvinfo : EIATTR_EXIT_INSTR_OFFSETS
	.align		4
        /*0048*/ 	.byte	0x04, 0x1c
        /*004a*/ 	.short	(.L_35 - .L_34)


	//   ....[0]....
.L_34:
        /*004c*/ 	.word	0x00006e70


	//----- nvinfo : EIATTR_CBANK_PARAM_SIZE
	.align		4
.L_35:
        /*0050*/ 	.byte	0x03, 0x19
        /*0052*/ 	.short	0x0018


	//----- nvinfo : EIATTR_PARAM_CBANK
	.align		4
        /*0054*/ 	.byte	0x04, 0x0a
        /*0056*/ 	.short	(.L_37 - .L_36)
	.align		4
.L_36:
        /*0058*/ 	.word	index@(.nv.constant0._Z6dslashPK14LatticeComplexS1_PS_)
        /*005c*/ 	.short	0x0380
        /*005e*/ 	.short	0x0018


	//----- nvinfo : EIATTR_SW_WAR
	.align		4
.L_37:
        /*0060*/ 	.byte	0x04, 0x36
        /*0062*/ 	.short	(.L_39 - .L_38)
.L_38:
        /*0064*/ 	.word	0x00000008
.L_39:


//--------------------- .nv.callgraph             --------------------------
	.section	.nv.callgraph,"",@"SHT_CUDA_CALLGRAPH"
	.align	4
	.sectionentsize	8
	.align		4
        /*0000*/ 	.word	0x00000000
	.align		4
        /*0004*/ 	.word	0xffffffff
	.align		4
        /*0008*/ 	.word	0x00000000
	.align		4
        /*000c*/ 	.word	0xfffffffe
	.align		4
        /*0010*/ 	.word	0x00000000
	.align		4
        /*0014*/ 	.word	0xfffffffd
	.align		4
        /*0018*/ 	.word	0x00000000
	.align		4
        /*001c*/ 	.word	0xfffffffc


//--------------------- .nv.constant4             --------------------------
	.section	.nv.constant4,"a",@progbits
	.align	8
	.align		8
.nv.constant4:
        /*0000*/ 	.dword	lat_x
	.align		8
        /*0008*/ 	.dword	lat_y
	.align		8
        /*0010*/ 	.dword	lat_z
	.align		8
        /*0018*/ 	.dword	lat_t
	.align		8
        /*0020*/ 	.dword	lat_s
	.align		8
        /*0028*/ 	.dword	lat_c
	.align		8
        /*0030*/ 	.dword	lat_c0
	.align		8
        /*0038*/ 	.dword	lat_c1
	.align		8
        /*0040*/ 	.dword	size_guage
	.align		8
        /*0048*/ 	.dword	size_fermi
	.align		8
        /*0050*/ 	.dword	tmp_c
	.align		8
        /*0058*/ 	.dword	tmp_sc
	.align		8
        /*0060*/ 	.dword	tmp_tsc
	.align		8
        /*0068*/ 	.dword	tmp_ztsc
	.align		8
        /*0070*/ 	.dword	tmp_yztsc
	.align		8
        /*0078*/ 	.dword	tmp_cc
	.align		8
        /*0080*/ 	.dword	tmp_scc
	.align		8
        /*0088*/ 	.dword	tmp_tscc
	.align		8
        /*0090*/ 	.dword	tmp_ztscc
	.align		8
        /*0098*/ 	.dword	tmp_yztscc


//--------------------- .text._Z6dslashPK14LatticeComplexS1_PS_ --------------------------
	.section	.text._Z6dslashPK14LatticeComplexS1_PS_,"ax",@progbits
	.align	128
        .global         _Z6dslashPK14LatticeComplexS1_PS_
        .type           _Z6dslashPK14LatticeComplexS1_PS_,@function
        .size           _Z6dslashPK14LatticeComplexS1_PS_,(.L_x_1 - _Z6dslashPK14LatticeComplexS1_PS_)
        .other          _Z6dslashPK14LatticeComplexS1_PS_,@"STO_CUDA_ENTRY STV_DEFAULT"
_Z6dslashPK14LatticeComplexS1_PS_:
.text._Z6dslashPK14LatticeComplexS1_PS_:
[----:B------:R-:W-:Y:S08]  /*0000*/  LDC R1, c[0x0][0x37c] ;  /* 0x0000df00ff017b82 */ /* 0x000ff00000000800 */
[----:B------:R-:W0:Y:S01]  /*0010*/  S2UR UR13, SR_CTAID.Y ;  /* 0x00000000000d79c3 */ /* 0x000e220000002600 */
[----:B------:R-:W1:Y:S01]  /*0020*/  S2R R104, SR_TID.X ;  /* 0x0000000000687919 */ /* 0x000e620000002100 */
[----:B------:R-:W2:Y:S01]  /*0030*/  LDCU.128 UR8, c[0x0][0x380] ;  /* 0x00007000ff0877ac */ /* 0x000ea20008000c00 */
[----:B------:R-:W3:Y:S05]  /*0040*/  LDCU.64 UR16, c[0x0][0x358] ;  /* 0x00006b00ff1077ac */ /* 0x000eea0008000a00 */
[----:B------:R-:W4:Y:S08]  /*0050*/  S2UR UR14, SR_CTAID.Z ;  /* 0x00000000000e79c3 */ /* 0x000f300000002700 */
[----:B------:R-:W5:Y:S01]  /*0060*/  S2UR UR12, SR_CTAID.X ;  /* 0x00000000000c79c3 */ /* 0x000f620000002500 */
[----:B------:R-:W-:Y:S01]  /*0070*/  IMAD.MOV.U32 R11, RZ, RZ, 0x10 ;  /* 0x00000010ff0b7424 */ /* 0x000fe200078e00ff */
[----:B------:R-:W-:Y:S01]  /*0080*/  UMOV UR7, 0xc0000 ;  /* 0x000c000000077882 */ /* 0x000fe20000000000 */
[----:B------:R-:W-:Y:S01]  /*0090*/  MOV R121, 0x10 ;  /* 0x0000001000797802 */ /* 0x000fe20000000f00 */
[----:B------:R-:W3:Y:S01]  /*00a0*/  LDCU.64 UR18, c[0x0][0x380] ;  /* 0x00007000ff1277ac */ /* 0x000ee20008000a00 */
[----:B0-----:R-:W-:-:S04]  /*00b0*/  UIMAD UR4, UR13, 0x6000, URZ ;  /* 0x000060000d0478a4 */ /* 0x001fc8000f8e02ff */
[----:B----4-:R-:W-:Y:S01]  /*00c0*/  UIMAD UR6, UR14, 0x300, UR4 ;  /* 0x000003000e0678a4 */ /* 0x010fe2000f8e0204 */
[----:B-1----:R-:W-:-:S05]  /*00d0*/  IMAD R4, R104, 0x24, RZ ;  /* 0x0000002468047824 */ /* 0x002fca00078e02ff */
[----:B------:R-:W-:Y:S01]  /*00e0*/  MOV R3, UR6 ;  /* 0x0000000600037c02 */ /* 0x000fe20008000f00 */
[----:B------:R-:W-:Y:S02]  /*00f0*/  UIMAD UR6, UR14, 0x900, URZ ;  /* 0x000009000e0678a4 */ /* 0x000fe4000f8e02ff */
[----:B-----5:R-:W-:Y:S02]  /*0100*/  UISETP.NE.AND UP0, UPT, UR12, URZ, UPT ;  /* 0x000000ff0c00728c */ /* 0x020fe4000bf05270 */
[----:B------:R-:W-:Y:S01]  /*0110*/  UIADD3 UR5, UPT, UPT, UR12, -0x1, URZ ;  /* 0xffffffff0c057890 */ /* 0x000fe2000fffe0ff */
[----:B------:R-:W-:Y:S02]  /*0120*/  IMAD R0, R104, 0xc, R3 ;  /* 0x0000000c68007824 */ /* 0x000fe400078e0203 */
[----:B------:R-:W-:Y:S01]  /*0130*/  HFMA2 R3, -RZ, RZ, 0, 9.5367431640625e-07 ;  /* 0x00000010ff037431 */ /* 0x000fe200000001ff */
[----:B------:R-:W-:Y:S02]  /*0140*/  UIMAD UR6, UR13, 0x12000, UR6 ;  /* 0x000120000d0678a4 */ /* 0x000fe4000f8e0206 */
[----:B------:R-:W-:-:S04]  /*0150*/  USEL UR5, UR5, 0x1f, UP0 ;  /* 0x0000001f05057887 */ /* 0x000fc80008000000 */
[----:B------:R-:W-:Y:S02]  /*0160*/  IADD3 R4, PT, PT, R4, UR6, RZ ;  /* 0x0000000604047c10 */ /* 0x000fe4000fffe0ff */
[----:B------:R-:W-:-:S05]  /*0170*/  MOV R5, UR5 ;  /* 0x0000000500057c02 */ /* 0x000fca0008000f00 */
[----:B------:R-:W-:-:S04]  /*0180*/  IMAD R0, R5, 0xc0000, R0 ;  /* 0x000c000005007824 */ /* 0x000fc800078e0200 */
[----:B--2---:R-:W-:-:S05]  /*0190*/  IMAD.WIDE R2, R0, R3, UR10 ;  /* 0x0000000a00027e25 */ /* 0x004fca000f8e0203 */
[----:B---3--:R-:W2:Y:S04]  /*01a0*/  LDG.E.64 R16, desc[UR16][R2.64+0x90] ;  /* 0x0000901002107981 */ /* 0x008ea8000c1e1b00 */
[----:B------:R-:W2:Y:S04]  /*01b0*/  LDG.E.64 R18, desc[UR16][R2.64+0x98] ;  /* 0x0000981002127981 */ /* 0x000ea8000c1e1b00 */
[----:B------:R-:W3:Y:S04]  /*01c0*/  LDG.E.64 R30, desc[UR16][R2.64+0x60] ;  /* 0x00006010021e7981 */ /* 0x000ee8000c1e1b00 */
[----:B------:R-:W3:Y:S04]  /*01d0*/  LDG.E.64 R38, desc[UR16][R2.64+0x68] ;  /* 0x0000681002267981 */ /* 0x000ee8000c1e1b00 */
[----:B------:R-:W4:Y:S04]  /*01e0*/  LDG.E.64 R44, desc[UR16][R2.64+0xa0] ;  /* 0x0000a010022c7981 */ /* 0x000f28000c1e1b00 */
[----:B------:R-:W4:Y:S01]  /*01f0*/  LDG.E.64 R46, desc[UR16][R2.64+0xa8] ;  /* 0x0000a810022e7981 */ /* 0x000f22000c1e1b00 */
[----:B------:R-:W-:-:S03]  /*0200*/  IMAD R4, R5, 0x240000, R4 ;  /* 0x0024000005047824 */ /* 0x000fc600078e0204 */
[----:B------:R-:W5:Y:S04]  /*0210*/  LDG.E.64 R20, desc[UR16][R2.64] ;  /* 0x0000001002147981 */ /* 0x000f68000c1e1b00 */
[----:B------:R-:W5:Y:S04]  /*0220*/  LDG.E.64 R22, desc[UR16][R2.64+0x8] ;  /* 0x0000081002167981 */ /* 0x000f68000c1e1b00 */
[----:B------:R-:W5:Y:S04]  /*0230*/  LDG.E.64 R42, desc[UR16][R2.64+0x38] ;  /* 0x00003810022a7981 */ /* 0x000f68000c1e1b00 */
[----:B------:R-:W5:Y:S04]  /*0240*/  LDG.E.64 R34, desc[UR16][R2.64+0x80] ;  /* 0x0000801002227981 */ /* 0x000f68000c1e1b00 */
[----:B------:R-:W5:Y:S01]  /*0250*/  LDG.E.64 R36, desc[UR16][R2.64+0x88] ;  /* 0x0000881002247981 */ /* 0x000f62000c1e1b00 */
[----:B------:R-:W-:-:S03]  /*0260*/  IMAD.WIDE R10, R4, R11, UR8 ;  /* 0x00000008040a7e25 */ /* 0x000fc6000f8e020b */
[----:B------:R-:W5:Y:S04]  /*0270*/  LDG.E.64 R40, desc[UR16][R2.64+0x30] ;  /* 0x0000301002287981 */ /* 0x000f68000c1e1b00 */
        /* <DEDUP_REMOVED lines=26> */
[----:B------:R-:W5:Y:S01]  /*0420*/  LDG.E.64 R88, desc[UR16][R10.64+0x70] ;  /* 0x000070100a587981 */ /* 0x000f62000c1e1b00 */
[----:B------:R-:W-:-:S02]  /*0430*/  UIMAD UR5, UR13, 0x6000, URZ ;  /* 0x000060000d0578a4 */ /* 0x000fc4000f8e02ff */
[----:B------:R-:W-:Y:S01]  /*0440*/  UISETP.NE.AND UP0, UPT, UR12, 0x1f, UPT ;  /* 0x0000001f0c00788c */ /* 0x000fe2000bf05270 */
[----:B------:R-:W5:Y:S01]  /*0450*/  LDG.E.64 R78, desc[UR16][R10.64+0x80] ;  /* 0x000080100a4e7981 */ /* 0x000f62000c1e1b00 */
[----:B------:R-:W-:Y:S02]  /*0460*/  UIMAD UR6, UR14, 0x300, UR5 ;  /* 0x000003000e0678a4 */ /* 0x000fe4000f8e0205 */
[----:B------:R-:W-:-:S04]  /*0470*/  UIMAD UR5, UR12, UR7, 0xc0000 ;  /* 0x000c00000c0574a4 */ /* 0x000fc8000f8e0207 */
[----:B------:R-:W-:Y:S01]  /*0480*/  USEL UR5, UR5, URZ, UP0 ;  /* 0x000000ff05057287 */ /* 0x000fe20008000000 */
[----:B------:R-:W-:Y:S01]  /*0490*/  IMAD R105, R104, 0x24, RZ ;  /* 0x0000002468697824 */ /* 0x000fe200078e02ff */
[----:B------:R-:W-:Y:S01]  /*04a0*/  MOV R122, 0x10 ;  /* 0x00000010007a7802 */ /* 0x000fe20000000f00 */
[----:B--2---:R-:W-:Y:S02]  /*04b0*/  DFMA R24, RZ, R16, -R18 ;  /* 0x00000010ff18722b */ /* 0x004fe40000000812 */
[----:B------:R-:W-:Y:S02]  /*04c0*/  DFMA R26, RZ, R18, R16 ;  /* 0x00000012ff1a722b */ /* 0x000fe40000000010 */
[----:B---3--:R-:W-:Y:S02]  /*04d0*/  DFMA R16, RZ, R30, -R38 ;  /* 0x0000001eff10722b */ /* 0x008fe40000000826 */
[----:B------:R-:W-:Y:S02]  /*04e0*/  DFMA R30, RZ, R38, R30 ;  /* 0x00000026ff1e722b */ /* 0x000fe4000000001e */
[----:B----4-:R-:W-:-:S02]  /*04f0*/  DFMA R18, RZ, R44, -R46 ;  /* 0x0000002cff12722b */ /* 0x010fc4000000082e */
[----:B-----5:R-:W-:Y:S02]  /*0500*/  DADD R24, R24, R20 ;  /* 0x0000000018187229 */ /* 0x020fe40000000014 */
[----:B------:R-:W-:Y:S02]  /*0510*/  DADD R26, R26, R22 ;  /* 0x000000001a1a7229 */ /* 0x000fe40000000016 */
[----:B------:R-:W-:Y:S02]  /*0520*/  DADD R20, R30, R42 ;  /* 0x000000001e147229 */ /* 0x000fe4000000002a */
[----:B------:R-:W-:Y:S02]  /*0530*/  DFMA R38, RZ, R34, -R36 ;  /* 0x00000022ff26722b */ /* 0x000fe40000000824 */
[----:B------:R-:W-:Y:S02]  /*0540*/  DADD R22, R16, R40 ;  /* 0x0000000010167229 */ /* 0x000fe40000000028 */
[----:B------:R-:W-:-:S02]  /*0550*/  DADD R30, R18, R48 ;  /* 0x00000000121e7229 */ /* 0x000fc40000000030 */
[----:B------:R-:W-:Y:S02]  /*0560*/  DFMA R42, RZ, R36, R34 ;  /* 0x00000024ff2a722b */ /* 0x000fe40000000022 */
[----:B------:R-:W-:Y:S02]  /*0570*/  DFMA R18, RZ, R52, -R54 ;  /* 0x00000034ff12722b */ /* 0x000fe40000000836 */
[----:B------:R-:W-:Y:S02]  /*0580*/  DADD R84, R38, R84 ;  /* 0x0000000026547229 */ /* 0x000fe40000000054 */
[----:B------:R-:W-:Y:S02]  /*0590*/  DFMA R16, RZ, R54, R52 ;  /* 0x00000036ff10722b */ /* 0x000fe40000000034 */
[----:B------:R-:W-:Y:S02]  /*05a0*/  DMUL R34, R24, R28 ;  /* 0x0000001c18227228 */ /* 0x000fe40000000000 */
[----:B------:R-:W-:-:S02]  /*05b0*/  DMUL R38, R28, R22 ;  /* 0x000000161c267228 */ /* 0x000fc40000000000 */
[----:B------:R-:W-:Y:S02]  /*05c0*/  DADD R18, R18, R56 ;  /* 0x0000000012127229 */ /* 0x000fe40000000038 */
[----:B------:R-:W-:Y:S02]  /*05d0*/  DFMA R108, RZ, R46, R44 ;  /* 0x0000002eff6c722b */ /* 0x000fe4000000002c */
[----:B------:R-:W-:Y:S02]  /*05e0*/  DMUL R36, R24, R32 ;  /* 0x0000002018247228 */ /* 0x000fe40000000000 */
[----:B------:R-:W-:Y:S02]  /*05f0*/  DMUL R40, R32, R22 ;  /* 0x0000001620287228 */ /* 0x000fe40000000000 */
[----:B------:R-:W-:Y:S02]  /*0600*/  DFMA R34, R26, R32, R34 ;  /* 0x000000201a22722b */ /* 0x000fe40000000022 */
[----:B------:R-:W-:-:S02]  /*0610*/  DFMA R38, R32, R20, R38 ;  /* 0x000000142026722b */ /* 0x000fc40000000026 */
[----:B------:R-:W-:Y:S02]  /*0620*/  DMUL R32, R4, R18 ;  /* 0x0000001204207228 */ /* 0x000fe40000000000 */
[----:B------:R-:W-:Y:S02]  /*0630*/  DADD R16, R16, R58 ;  /* 0x0000000010107229 */ /* 0x000fe4000000003a */
[----:B------:R-:W-:Y:S02]  /*0640*/  DADD R14, R42, R14 ;  /* 0x000000002a0e7229 */ /* 0x000fe4000000000e */
[----:B------:R-:W-:Y:S02]  /*0650*/  DFMA R36, R26, R28, -R36 ;  /* 0x0000001c1a24722b */ /* 0x000fe40000000824 */
[----:B------:R-:W-:Y:S02]  /*0660*/  DFMA R40, R28, R20, -R40 ;  /* 0x000000141c28722b */ /* 0x000fe40000000828 */
[----:B------:R-:W-:-:S02]  /*0670*/  DADD R108, R108, R50 ;  /* 0x000000006c6c7229 */ /* 0x000fc40000000032 */
[C---:B------:R-:W-:Y:S02]  /*0680*/  DMUL R42, R30.reuse, R4 ;  /* 0x000000041e2a7228 */ /* 0x040fe40000000000 */
[----:B------:R-:W-:Y:S02]  /*0690*/  DMUL R28, R30, R8 ;  /* 0x000000081e1c7228 */ /* 0x000fe40000000000 */
[C---:B------:R-:W-:Y:S01]  /*06a0*/  DFMA R116, R8.reuse, R16, R32 ;  /* 0x000000100874722b */ /* 0x040fe20000000020 */
[----:B------:R-:W2:Y:S01]  /*06b0*/  LDG.E.64 R32, desc[UR16][R10.64+0x78] ;  /* 0x000078100a207981 */ /* 0x000ea2000c1e1b00 */
[----:B------:R-:W-:Y:S02]  /*06c0*/  DMUL R44, R8, R18 ;  /* 0x00000012082c7228 */ /* 0x000fe40000000000 */
[C---:B------:R-:W-:Y:S02]  /*06d0*/  DFMA R42, R108.reuse, R8, R42 ;  /* 0x000000086c2a722b */ /* 0x040fe4000000002a */
[----:B------:R-:W-:-:S02]  /*06e0*/  DFMA R28, R108, R4, -R28 ;  /* 0x000000046c1c722b */ /* 0x000fc4000000081c */
[----:B------:R-:W-:Y:S02]  /*06f0*/  DADD R8, RZ, R36 ;  /* 0x00000000ff087229 */ /* 0x000fe40000000024 */
[----:B------:R-:W-:-:S06]  /*0700*/  DADD R38, RZ, R38 ;  /* 0x00000000ff267229 */ /* 0x000fcc0000000026 */
[----:B------:R-:W-:Y:S01]  /*0710*/  DADD R8, R8, R28 ;  /* 0x0000000008087229 */ /* 0x000fe2000000001c */
[----:B------:R0:W3:Y:S01]  /*0720*/  LDG.E.64 R28, desc[UR16][R10.64+0x88] ;  /* 0x000088100a1c7981 */ /* 0x0000e2000c1e1b00 */
[----:B------:R-:W-:Y:S01]  /*0730*/  DADD R116, R38, R116 ;  /* 0x0000000026747229 */ /* 0x000fe20000000074 */
[----:B------:R-:W-:-:S05]  /*0740*/  MOV R39, UR6 ;  /* 0x0000000600277c02 */ /* 0x000fca0008000f00 */
[----:B------:R-:W-:Y:S01]  /*0750*/  IMAD R120, R104, 0xc, R39 ;  /* 0x0000000c68787824 */ /* 0x000fe200078e0227 */
[----:B------:R-:W-:-:S04]  /*0760*/  DADD R34, RZ, R34 ;  /* 0x00000000ff227229 */ /* 0x000fc80000000022 */
[----:B------:R-:W-:Y:S01]  /*0770*/  IADD3 R120, PT, PT, R120, UR5, RZ ;  /* 0x0000000578787c10 */ /* 0x000fe2000fffe0ff */
[----:B------:R-:W-:-:S04]  /*0780*/  DMUL R100, R24, R12 ;  /* 0x0000000c18647228 */ /* 0x000fc80000000000 */
[----:B------:R-:W-:Y:S01]  /*0790*/  IMAD.WIDE R120, R120, R121, UR10 ;  /* 0x0000000a78787e25 */ /* 0x000fe2000f8e0279 */
[----:B0-----:R-:W-:Y:S02]  /*07a0*/  DMUL R10, R22, R12 ;  /* 0x0000000c160a7228 */ /* 0x001fe40000000000 */
[----:B------:R-:W-:Y:S02]  /*07b0*/  DFMA R92, RZ, R60, -R62 ;  /* 0x0000003cff5c722b */ /* 0x000fe4000000083e */
[----:B------:R-:W-:Y:S01]  /*07c0*/  DFMA R80, RZ, R62, R60 ;  /* 0x0000003eff50722b */ /* 0x000fe2000000003c */
[----:B------:R-:W4:Y:S01]  /*07d0*/  LDG.E.64 R54, desc[UR16][R120.64+0x90] ;  /* 0x0000901078367981 */ /* 0x000f22000c1e1b00 */
[----:B------:R-:W-:Y:S02]  /*07e0*/  DFMA R44, R4, R16, -R44 ;  /* 0x00000010042c722b */ /* 0x000fe4000000082c */
[----:B------:R-:W-:Y:S01]  /*07f0*/  DADD R98, R34, R42 ;  /* 0x0000000022627229 */ /* 0x000fe2000000002a */
[----:B------:R-:W4:Y:S01]  /*0800*/  LDG.E.64 R72, desc[UR16][R120.64+0x98] ;  /* 0x0000981078487981 */ /* 0x000f22000c1e1b00 */
[----:B------:R-:W-:-:S02]  /*0810*/  DMUL R62, R24, R112 ;  /* 0x00000070183e7228 */ /* 0x000fc40000000000 */
[----:B------:R-:W-:Y:S02]  /*0820*/  DMUL R4, R24, R102 ;  /* 0x0000006618047228 */ /* 0x000fe40000000000 */
[C---:B------:R-:W-:Y:S01]  /*0830*/  DMUL R36, R22.reuse, R112 ;  /* 0x0000007016247228 */ /* 0x040fe20000000000 */
[----:B------:R-:W-:Y:S01]  /*0840*/  ULEA UR5, UR12, UR13, 0x5 ;  /* 0x0000000d0c057291 */ /* 0x000fe2000f8e28ff */
[----:B------:R-:W-:Y:S01]  /*0850*/  DMUL R34, R22, R102 ;  /* 0x0000006616227228 */ /* 0x000fe20000000000 */
[----:B------:R-:W5:Y:S01]  /*0860*/  LDG.E.64 R74, desc[UR16][R120.64] ;  /* 0x00000010784a7981 */ /* 0x000f62000c1e1b00 */
[-C--:B------:R-:W-:Y:S02]  /*0870*/  DMUL R24, R24, R96.reuse ;  /* 0x0000006018187228 */ /* 0x080fe40000000000 */
[-C--:B------:R-:W-:Y:S01]  /*0880*/  DFMA R100, R26, R96.reuse, R100 ;  /* 0x000000601a64722b */ /* 0x080fe20000000064 */
[----:B------:R-:W-:Y:S01]  /*0890*/  UIMAD UR6, UR14, 0x900, URZ ;  /* 0x000009000e0678a4 */ /* 0x000fe2000f8e02ff */
[-C--:B------:R-:W-:Y:S01]  /*08a0*/  DMUL R22, R22, R96.reuse ;  /* 0x0000006016167228 */ /* 0x080fe20000000000 */
[----:B------:R-:W-:Y:S01]  /*08b0*/  UIMAD UR5, UR5, 0x12000, URZ ;  /* 0x00012000050578a4 */ /* 0x000fe2000f8e02ff */
[----:B------:R-:W-:Y:S01]  /*08c0*/  DADD R80, R80, R66 ;  /* 0x0000000050507229 */ /* 0x000fe20000000042 */
[----:B------:R-:W5:Y:S01]  /*08d0*/  LDG.E.64 R60, desc[UR16][R120.64+0xa0] ;  /* 0x0000a010783c7981 */ /* 0x000f62000c1e1b00 */
[----:B------:R-:W-:-:S02]  /*08e0*/  DFMA R96, R20, R96, R10 ;  /* 0x000000601460722b */ /* 0x000fc4000000000a */
[----:B------:R-:W-:Y:S01]  /*08f0*/  DADD R40, RZ, R40 ;  /* 0x00000000ff287229 */ /* 0x000fe20000000028 */
[----:B------:R-:W5:Y:S01]  /*0900*/  LDG.E.64 R66, desc[UR16][R120.64+0x60] ;  /* 0x0000601078427981 */ /* 0x000f62000c1e1b00 */
[C---:B------:R-:W-:Y:S02]  /*0910*/  DFMA R4, R26.reuse, R112, R4 ;  /* 0x000000701a04722b */ /* 0x040fe40000000004 */
[----:B------:R-:W-:Y:S01]  /*0920*/  DFMA R62, R26, R102, -R62 ;  /* 0x000000661a3e722b */ /* 0x000fe2000000083e */
[----:B------:R-:W5:Y:S01]  /*0930*/  LDG.E.64 R10, desc[UR16][R120.64+0x68] ;  /* 0x00006810780a7981 */ /* 0x000f62000c1e1b00 */
[----:B------:R-:W-:Y:S02]  /*0940*/  DADD R92, R92, R64 ;  /* 0x000000005c5c7229 */ /* 0x000fe40000000040 */
[C---:B------:R-:W-:Y:S01]  /*0950*/  DFMA R112, R20.reuse, R112, R34 ;  /* 0x000000701470722b */ /* 0x040fe20000000022 */
[----:B------:R-:W5:Y:S01]  /*0960*/  LDG.E.64 R64, desc[UR16][R120.64+0x8] ;  /* 0x0000081078407981 */ /* 0x000f62000c1e1b00 */
[----:B------:R-:W-:-:S02]  /*0970*/  DFMA R102, R20, R102, -R36 ;  /* 0x000000661466722b */ /* 0x000fc40000000824 */
[-C--:B------:R-:W-:Y:S01]  /*0980*/  DMUL R110, R30, R70.reuse ;  /* 0x000000461e6e7228 */ /* 0x080fe20000000000 */
[----:B------:R-:W5:Y:S01]  /*0990*/  LDG.E.64 R52, desc[UR16][R120.64+0xa8] ;  /* 0x0000a81078347981 */ /* 0x000f62000c1e1b00 */
[----:B------:R-:W-:Y:S02]  /*09a0*/  DMUL R82, R18, R70 ;  /* 0x0000004612527228 */ /* 0x000fe40000000000 */
[-C--:B------:R-:W-:Y:S01]  /*09b0*/  DMUL R34, R30, R6.reuse ;  /* 0x000000061e227228 */ /* 0x080fe20000000000 */
[----:B------:R-:W5:Y:S01]  /*09c0*/  LDG.E.64 R56, desc[UR16][R120.64+0x78] ;  /* 0x0000781078387981 */ /* 0x000f62000c1e1b00 */
[----:B------:R-:W-:Y:S01]  /*09d0*/  DMUL R36, R18, R6 ;  /* 0x0000000612247228 */ /* 0x000fe20000000000 */
[----:B------:R-:W-:Y:S01]  /*09e0*/  UIADD3 UR6, UPT, UPT, UR6, UR5, URZ ;  /* 0x0000000506067290 */ /* 0x000fe2000fffe0ff */
[----:B------:R-:W-:Y:S01]  /*09f0*/  DFMA R26, R26, R12, -R24 ;  /* 0x0000000c1a1a722b */ /* 0x000fe20000000818 */
[----:B------:R-:W5:Y:S01]  /*0a00*/  LDG.E.64 R48, desc[UR16][R120.64+0x10] ;  /* 0x0000101078307981 */ /* 0x000f62000c1e1b00 */
[----:B------:R-:W-:-:S02]  /*0a10*/  DADD R86, R40, R44 ;  /* 0x0000000028567229 */ /* 0x000fc4000000002c */
[----:B------:R-:W-:Y:S01]  /*0a20*/  DMUL R106, R30, R118 ;  /* 0x000000761e6a7228 */ /* 0x000fe20000000000 */
[----:B------:R-:W5:Y:S01]  /*0a30*/  LDG.E.64 R44, desc[UR16][R120.64+0x70] ;  /* 0x00007010782c7981 */ /* 0x000f62000c1e1b00 */
[----:B------:R-:W-:Y:S01]  /*0a40*/  DFMA R12, R20, R12, -R22 ;  /* 0x0000000c140c722b */ /* 0x000fe20000000816 */
[----:B------:R-:W-:Y:S01]  /*0a50*/  VIADD R105, R105, UR6 ;  /* 0x0000000669697c36 */ /* 0x000fe20008000000 */
[-C--:B------:R-:W-:Y:S01]  /*0a60*/  DFMA R110, R108, R6.reuse, R110 ;  /* 0x000000066c6e722b */ /* 0x080fe2000000006e */
[----:B------:R-:W5:Y:S01]  /*0a70*/  LDG.E.64 R42, desc[UR16][R120.64+0xb8] ;  /* 0x0000b810782a7981 */ /* 0x000f62000c1e1b00 */
[----:B------:R-:W-:Y:S02]  /*0a80*/  DFMA R82, R16, R6, R82 ;  /* 0x000000061052722b */ /* 0x000fe40000000052 */
[----:B------:R-:W-:Y:S01]  /*0a90*/  DMUL R30, R30, R114 ;  /* 0x000000721e1e7228 */ /* 0x000fe20000000000 */
[----:B------:R-:W5:Y:S01]  /*0aa0*/  LDG.E.64 R50, desc[UR16][R120.64+0x18] ;  /* 0x0000181078327981 */ /* 0x000f62000c1e1b00 */
[----:B------:R-:W-:-:S02]  /*0ab0*/  DMUL R20, R18, R118 ;  /* 0x0000007612147228 */ /* 0x000fc40000000000 */
[----:B------:R-:W-:Y:S01]  /*0ac0*/  DFMA R6, R108, R70, -R34 ;  /* 0x000000466c06722b */ /* 0x000fe20000000822 */
[----:B------:R-:W5:Y:S01]  /*0ad0*/  LDG.E.64 R58, desc[UR16][R120.64+0x30] ;  /* 0x00003010783a7981 */ /* 0x000f62000c1e1b00 */
[----:B------:R-:W-:Y:S02]  /*0ae0*/  DMUL R18, R18, R114 ;  /* 0x0000007212127228 */ /* 0x000fe40000000000 */
[----:B------:R-:W-:Y:S01]  /*0af0*/  DFMA R70, R16, R70, -R36 ;  /* 0x000000461046722b */ /* 0x000fe20000000824 */
[----:B------:R-:W-:Y:S01]  /*0b00*/  IMAD.WIDE.U32 R122, R105, R122, UR8 ;  /* 0x00000008697a7e25 */ /* 0x000fe2000f8e007a */
[----:B------:R-:W5:Y:S01]  /*0b10*/  LDG.E.64 R36, desc[UR16][R120.64+0xb0] ;  /* 0x0000b01078247981 */ /* 0x000f62000c1e1b00 */
[C---:B------:R-:W-:Y:S02]  /*0b20*/  DFMA R106, R108.reuse, R114, R106 ;  /* 0x000000726c6a722b */ /* 0x040fe4000000006a */
[----:B------:R-:W-:Y:S01]  /*0b30*/  DFMA R108, R108, R118, -R30 ;  /* 0x000000766c6c722b */ /* 0x000fe2000000081e */
[----:B------:R-:W5:Y:S01]  /*0b40*/  LDG.E.64 R34, desc[UR16][R120.64+0x80] ;  /* 0x0000801078227981 */ /* 0x000f62000c1e1b00 */
[----:B------:R-:W-:-:S02]  /*0b50*/  DFMA R114, R16, R114, R20 ;  /* 0x000000721072722b */ /* 0x000fc40000000014 */
[----:B------:R-:W-:Y:S01]  /*0b60*/  DFMA R118, R16, R118, -R18 ;  /* 0x000000761076722b */ /* 0x000fe20000000812 */
        /* <DEDUP_REMOVED lines=10> */
[----:B------:R-:W-:-:S03]  /*0c10*/  DADD R62, RZ, R62 ;  /* 0x00000000ff3e7229 */ /* 0x000fc6000000003e */
[----:B------:R-:W5:Y:S01]  /*0c20*/  LDG.E.64 R76, desc[UR16][R120.64+0x20] ;  /* 0x00002010784c7981 */ /* 0x000f62000c1e1b00 */
[----:B------:R-:W-:-:S03]  /*0c30*/  DADD R4, RZ, R4 ;  /* 0x00000000ff047229 */ /* 0x000fc60000000004 */
[----:B------:R-:W5:Y:S01]  /*0c40*/  LDG.E.64 R38, desc[UR16][R120.64+0x50] ;  /* 0x0000501078267981 */ /* 0x000f62000c1e1b00 */
[----:B------:R-:W-:-:S03]  /*0c50*/  DADD R6, R62, R6 ;  /* 0x000000003e067229 */ /* 0x000fc60000000006 */
[----:B------:R-:W5:Y:S01]  /*0c60*/  LDG.E.64 R62, desc[UR16][R122.64+0x28] ;  /* 0x000028107a3e7981 */ /* 0x000f62000c1e1b00 */
[----:B------:R-:W-:-:S03]  /*0c70*/  DADD R110, R4, R110 ;  /* 0x00000000046e7229 */ /* 0x000fc6000000006e */
[----:B------:R-:W5:Y:S01]  /*0c80*/  LDG.E.64 R4, desc[UR16][R122.64+0x20] ;  /* 0x000020107a047981 */ /* 0x000f62000c1e1b00 */
[----:B------:R-:W-:Y:S01]  /*0c90*/  DADD R26, RZ, R26 ;  /* 0x00000000ff1a7229 */ /* 0x000fe2000000001a */
[----:B------:R-:W-:-:S07]  /*0ca0*/  UIMAD UR4, UR12, 0xc0000, UR4 ;  /* 0x000c00000c0478a4 */ /* 0x000fce000f8e0204 */
[----:B------:R-:W-:Y:S02]  /*0cb0*/  DADD R108, R26, R108 ;  /* 0x000000001a6c7229 */ /* 0x000fe4000000006c */
[----:B------:R-:W-:Y:S01]  /*0cc0*/  DADD R26, RZ, R12 ;  /* 0x00000000ff1a7229 */ /* 0x000fe2000000000c */
[----:B------:R-:W0:Y:S01]  /*0cd0*/  LDC.64 R12, c[0x0][0x390] ;  /* 0x0000e400ff0c7b82 */ /* 0x000e220000000a00 */
[----:B------:R-:W-:Y:S02]  /*0ce0*/  DADD R112, RZ, R112 ;  /* 0x00000000ff707229 */ /* 0x000fe40000000070 */
[----:B------:R-:W-:Y:S02]  /*0cf0*/  DADD R102, RZ, R102 ;  /* 0x00000000ff667229 */ /* 0x000fe40000000066 */
[----:B------:R-:W-:Y:S01]  /*0d00*/  DADD R96, RZ, R96 ;  /* 0x00000000ff607229 */ /* 0x000fe20000000060 */
[----:B------:R-:W-:Y:S01]  /*0d10*/  UIMAD UR4, UR14, 0x300, UR4 ;  /* 0x000003000e0478a4 */ /* 0x000fe2000f8e0204 */
[----:B------:R-:W-:-:S02]  /*0d20*/  DADD R100, RZ, R100 ;  /* 0x00000000ff647229 */ /* 0x000fc40000000064 */
[----:B------:R-:W-:Y:S02]  /*0d30*/  DADD R82, R112, R82 ;  /* 0x0000000070527229 */ /* 0x000fe40000000052 */
[----:B------:R-:W-:Y:S01]  /*0d40*/  DADD R70, R102, R70 ;  /* 0x0000000066467229 */ /* 0x000fe20000000046 */
[----:B------:R-:W-:Y:S01]  /*0d50*/  MOV R113, UR4 ;  /* 0x0000000400717c02 */ /* 0x000fe20008000f00 */
[----:B------:R-:W-:Y:S02]  /*0d60*/  DADD R114, R96, R114 ;  /* 0x0000000060727229 */ /* 0x000fe40000000072 */
[----:B------:R-:W-:Y:S02]  /*0d70*/  DMUL R102, R92, R94 ;  /* 0x0000005e5c667228 */ /* 0x000fe40000000000 */
[----:B------:R-:W-:Y:S01]  /*0d80*/  DMUL R96, R94, R84 ;  /* 0x000000545e607228 */ /* 0x000fe20000000000 */
[----:B------:R-:W-:Y:S01]  /*0d90*/  IMAD R113, R104, 0xc, R113 ;  /* 0x0000000c68717824 */ /* 0x000fe200078e0271 */
[----:B------:R-:W-:-:S02]  /*0da0*/  DADD R106, R100, R106 ;  /* 0x00000000646a7229 */ /* 0x000fc4000000006a */
[----:B------:R-:W-:Y:S02]  /*0db0*/  DADD R118, R26, R118 ;  /* 0x000000001a767229 */ /* 0x000fe40000000076 */
[----:B------:R-:W-:Y:S02]  /*0dc0*/  DMUL R100, R92, R2 ;  /* 0x000000025c647228 */ /* 0x000fe40000000000 */
[----:B------:R-:W-:Y:S02]  /*0dd0*/  DMUL R26, R2, R84 ;  /* 0x00000054021a7228 */ /* 0x000fe40000000000 */
[----:B------:R-:W-:Y:S02]  /*0de0*/  DFMA R102, R80, R2, R102 ;  /* 0x000000025066722b */ /* 0x000fe40000000066 */
[----:B------:R-:W-:Y:S01]  /*0df0*/  DFMA R96, R2, R14, R96 ;  /* 0x0000000e0260722b */ /* 0x000fe20000000060 */
[----:B0-----:R-:W-:Y:S01]  /*0e00*/  IMAD.WIDE.U32 R2, R113, 0x10, R12 ;  /* 0x0000001071027825 */ /* 0x001fe200078e000c */
[----:B------:R-:W-:-:S02]  /*0e10*/  DFMA R100, R80, R94, -R100 ;  /* 0x0000005e5064722b */ /* 0x000fc40000000864 */
[----:B------:R-:W-:Y:S02]  /*0e20*/  DFMA R94, R94, R14, -R26 ;  /* 0x0000000e5e5e722b */ /* 0x000fe4000000081a */
[----:B------:R-:W5:Y:S04]  /*0e30*/  LDG.E.64 R12, desc[UR16][R2.64+0x30] ;  /* 0x00003010020c7981 */ /* 0x000f68000c1e1b00 */
[----:B------:R-:W5:Y:S04]  /*0e40*/  LDG.E.64 R120, desc[UR16][R2.64+0x38] ;  /* 0x0000381002787981 */ /* 0x000f68000c1e1b00 */
[----:B------:R-:W5:Y:S01]  /*0e50*/  LDG.E.64 R26, desc[UR16][R2.64+0x60] ;  /* 0x00006010021a7981 */ /* 0x000f62000c1e1b00 */
[----:B------:R-:W-:-:S02]  /*0e60*/  DADD R86, R86, R94 ;  /* 0x0000000056567229 */ /* 0x000fc4000000005e */
[-C--:B------:R-:W-:Y:S02]  /*0e70*/  DMUL R94, R84, R88.reuse ;  /* 0x00000058545e7228 */ /* 0x080fe40000000000 */
[----:B------:R-:W-:Y:S02]  /*0e80*/  DADD R8, R8, R100 ;  /* 0x0000000008087229 */ /* 0x000fe40000000064 */
[----:B------:R-:W-:Y:S02]  /*0e90*/  DADD R116, R116, R96 ;  /* 0x0000000074747229 */ /* 0x000fe40000000060 */
[----:B------:R-:W-:Y:S02]  /*0ea0*/  DMUL R100, R92, R88 ;  /* 0x000000585c647228 */ /* 0x000fe40000000000 */
[----:B------:R-:W-:Y:S02]  /*0eb0*/  DADD R98, R98, R102 ;  /* 0x0000000062627229 */ /* 0x000fe40000000066 */
[----:B--2---:R-:W-:-:S02]  /*0ec0*/  DMUL R96, R92, R32 ;  /* 0x000000205c607228 */ /* 0x004fc40000000000 */
[-C--:B------:R-:W-:Y:S02]  /*0ed0*/  DFMA R94, R14, R32.reuse, R94 ;  /* 0x000000200e5e722b */ /* 0x080fe4000000005e */
[-C--:B------:R-:W-:Y:S02]  /*0ee0*/  DFMA R100, R80, R32.reuse, R100 ;  /* 0x000000205064722b */ /* 0x080fe40000000064 */
[----:B------:R-:W-:Y:S02]  /*0ef0*/  DMUL R102, R84, R32 ;  /* 0x0000002054667228 */ /* 0x000fe40000000000 */
[----:B------:R-:W-:Y:S01]  /*0f00*/  DFMA R96, R80, R88, -R96 ;  /* 0x000000585060722b */ /* 0x000fe20000000860 */
[----:B------:R-:W2:Y:S01]  /*0f10*/  LDG.E.64 R32, desc[UR16][R2.64+0x68] ;  /* 0x0000681002207981 */ /* 0x000ea2000c1e1b00 */
[----:B------:R-:W-:Y:S02]  /*0f20*/  DADD R82, R82, R94 ;  /* 0x0000000052527229 */ /* 0x000fe4000000005e */
[----:B------:R-:W-:-:S02]  /*0f30*/  DADD R110, R110, R100 ;  /* 0x000000006e6e7229 */ /* 0x000fc40000000064 */
[C---:B---3--:R-:W-:Y:S02]  /*0f40*/  DMUL R94, R92.reuse, R28 ;  /* 0x0000001c5c5e7228 */ /* 0x048fe40000000000 */
[-C--:B------:R-:W-:Y:S02]  /*0f50*/  DMUL R92, R92, R78.reuse ;  /* 0x0000004e5c5c7228 */ /* 0x080fe40000000000 */
[----:B------:R-:W-:Y:S02]  /*0f60*/  DADD R6, R6, R96 ;  /* 0x0000000006067229 */ /* 0x000fe40000000060 */
[C---:B------:R-:W-:Y:S02]  /*0f70*/  DMUL R96, R84.reuse, R78 ;  /* 0x0000004e54607228 */ /* 0x040fe40000000000 */
[-C--:B------:R-:W-:Y:S02]  /*0f80*/  DMUL R100, R84, R28.reuse ;  /* 0x0000001c54647228 */ /* 0x080fe40000000000 */
[----:B------:R-:W-:-:S02]  /*0f90*/  DFMA R84, R80, R28, R92 ;  /* 0x0000001c5054722b */ /* 0x000fc4000000005c */
[----:B------:R-:W-:Y:S01]  /*0fa0*/  DFMA R80, R80, R78, -R94 ;  /* 0x0000004e5050722b */ /* 0x000fe2000000085e */
[----:B------:R-:W3:Y:S01]  /*0fb0*/  LDG.E.64 R92, desc[UR16][R122.64+0x38] ;  /* 0x000038107a5c7981 */ /* 0x000ee2000c1e1b00 */
[C---:B------:R-:W-:Y:S02]  /*0fc0*/  DFMA R88, R14.reuse, R88, -R102 ;  /* 0x000000580e58722b */ /* 0x040fe40000000866 */
[C---:B------:R-:W-:Y:S01]  /*0fd0*/  DFMA R28, R14.reuse, R28, R96 ;  /* 0x0000001c0e1c722b */ /* 0x040fe20000000060 */
[----:B------:R-:W3:Y:S01]  /*0fe0*/  LDG.E.64 R102, desc[UR16][R2.64+0x90] ;  /* 0x0000901002667981 */ /* 0x000ee2000c1e1b00 */
[----:B------:R-:W-:-:S03]  /*0ff0*/  DFMA R78, R14, R78, -R100 ;  /* 0x0000004e0e4e722b */ /* 0x000fc60000000864 */
[----:B------:R-:W3:Y:S04]  /*1000*/  LDG.E.64 R14, desc[UR16][R2.64+0x8] ;  /* 0x00000810020e7981 */ /* 0x000ee8000c1e1b00 */
[----:B------:R-:W3:Y:S04]  /*1010*/  LDG.E.64 R96, desc[UR16][R2.64] ;  /* 0x0000001002607981 */ /* 0x000ee8000c1e1b00 */
[----:B------:R-:W3:Y:S01]  /*1020*/  LDG.E.64 R100, desc[UR16][R2.64+0x98] ;  /* 0x0000981002647981 */ /* 0x000ee2000c1e1b00 */
[----:B------:R-:W-:Y:S02]  /*1030*/  DADD R108, R108, R80 ;  /* 0x000000006c6c7229 */ /* 0x000fe40000000050 */
[----:B------:R-:W-:Y:S01]  /*1040*/  DADD R114, R114, R28 ;  /* 0x0000000072727229 */ /* 0x000fe2000000001c */
[----:B------:R-:W3:Y:S01]  /*1050*/  LDG.E.64 R94, desc[UR16][R2.64+0x70] ;  /* 0x00007010025e7981 */ /* 0x000ee2000c1e1b00 */
[----:B----4-:R-:W-:-:S03]  /*1060*/  DFMA R80, RZ, R54, -R72 ;  /* 0x00000036ff50722b */ /* 0x010fc60000000848 */
[----:B------:R-:W4:Y:S01]  /*1070*/  LDG.E.64 R28, desc[UR16][R122.64+0x30] ;  /* 0x000030107a1c7981 */ /* 0x000f22000c1e1b00 */
[----:B------:R-:W-:Y:S02]  /*1080*/  DADD R118, R118, R78 ;  /* 0x0000000076767229 */ /* 0x000fe4000000004e */
[----:B------:R-:W-:Y:S02]  /*1090*/  DFMA R78, RZ, R72, R54 ;  /* 0x00000048ff4e722b */ /* 0x000fe40000000036 */
[----:B-----5:R-:W-:Y:S01]  /*10a0*/  DADD R54, -R80, R74 ;  /* 0x0000000050367229 */ /* 0x020fe2000000014a */
[----:B------:R-:W5:Y:S01]  /*10b0*/  LDG.E.64 R72, desc[UR16][R122.64+0x40] ;  /* 0x000040107a487981 */ /* 0x000f62000c1e1b00 */
[----:B------:R-:W-:-:S03]  /*10c0*/  DADD R106, R106, R84 ;  /* 0x000000006a6a7229 */ /* 0x000fc60000000054 */
[----:B------:R-:W5:Y:S01]  /*10d0*/  LDG.E.64 R84, desc[UR16][R122.64+0x48] ;  /* 0x000048107a547981 */ /* 0x000f62000c1e1b00 */
[----:B------:R-:W-:-:S03]  /*10e0*/  DADD R70, R70, R88 ;  /* 0x0000000046467229 */ /* 0x000fc60000000058 */
[----:B------:R-:W5:Y:S01]  /*10f0*/  LDG.E.64 R80, desc[UR16][R2.64+0x48] ;  /* 0x0000481002507981 */ /* 0x000f62000c1e1b00 */
[----:B------:R-:W-:Y:S02]  /*1100*/  DFMA R74, RZ, R66, -R10 ;  /* 0x00000042ff4a722b */ /* 0x000fe4000000080a */
[----:B------:R-:W-:Y:S02]  /*1110*/  DFMA R66, RZ, R10, R66 ;  /* 0x0000000aff42722b */ /* 0x000fe40000000042 */
[----:B------:R-:W-:Y:S02]  /*1120*/  DADD R10, -R78, R64 ;  /* 0x000000004e0a7229 */ /* 0x000fe40000000140 */
[----:B------:R-:W-:Y:S02]  /*1130*/  DFMA R64, RZ, R60, -R52 ;  /* 0x0000003cff40722b */ /* 0x000fe40000000834 */
[----:B------:R-:W-:Y:S02]  /*1140*/  DFMA R60, RZ, R52, R60 ;  /* 0x00000034ff3c722b */ /* 0x000fe4000000003c */
[----:B------:R-:W-:-:S02]  /*1150*/  DFMA R78, RZ, R44, -R56 ;  /* 0x0000002cff4e722b */ /* 0x000fc40000000838 */
[----:B------:R-:W-:Y:S02]  /*1160*/  DFMA R56, RZ, R56, R44 ;  /* 0x00000038ff38722b */ /* 0x000fe4000000002c */
[----:B------:R-:W-:Y:S02]  /*1170*/  DADD R44, -R64, R48 ;  /* 0x00000000402c7229 */ /* 0x000fe40000000130 */
[----:B------:R-:W-:Y:S02]  /*1180*/  DADD R50, -R60, R50 ;  /* 0x000000003c327229 */ /* 0x000fe40000000132 */
[----:B------:R-:W5:Y:S01]  /*1190*/  LDG.E.64 R60, desc[UR16][R2.64+0x78] ;  /* 0x00007810023c7981 */ /* 0x000f62000c1e1b00 */
[----:B------:R-:W-:-:S03]  /*11a0*/  DADD R52, -R74, R58 ;  /* 0x000000004a347229 */ /* 0x000fc6000000013a */
[----:B------:R-:W5:Y:S01]  /*11b0*/  LDG.E.64 R74, desc[UR16][R122.64+0x58] ;  /* 0x000058107a4a7981 */ /* 0x000f62000c1e1b00 */
[----:B------:R-:W-:Y:S02]  /*11c0*/  DFMA R48, RZ, R36, -R42 ;  /* 0x00000024ff30722b */ /* 0x000fe4000000082a */
[----:B------:R-:W-:Y:S02]  /*11d0*/  DFMA R42, RZ, R42, R36 ;  /* 0x0000002aff2a722b */ /* 0x000fe40000000024 */
[----:B------:R-:W-:Y:S02]  /*11e0*/  DFMA R58, RZ, R34, -R40 ;  /* 0x00000022ff3a722b */ /* 0x000fe40000000828 */
[----:B------:R-:W-:Y:S02]  /*11f0*/  DFMA R34, RZ, R40, R34 ;  /* 0x00000028ff22722b */ /* 0x000fe40000000022 */
[----:B------:R-:W-:Y:S02]  /*1200*/  DADD R36, -R56, R46 ;  /* 0x0000000038247229 */ /* 0x000fe4000000012e */
[----:B------:R-:W-:Y:S01]  /*1210*/  DADD R68, -R66, R68 ;  /* 0x0000000042447229 */ /* 0x000fe20000000144 */
[----:B------:R-:W5:Y:S01]  /*1220*/  LDG.E.64 R66, desc[UR16][R2.64+0x10] ;  /* 0x0000101002427981 */ /* 0x000f62000c1e1b00 */
[----:B------:R-:W-:-:S02]  /*1230*/  DMUL R46, R10, R16 ;  /* 0x000000100a2e7228 */ /* 0x000fc40000000000 */
[----:B------:R-:W-:Y:S02]  /*1240*/  DADD R24, -R42, R24 ;  /* 0x000000002a187229 */ /* 0x000fe40000000118 */
[----:B------:R-:W-:Y:S02]  /*1250*/  DMUL R40, R50, R20 ;  /* 0x0000001432287228 */ /* 0x000fe40000000000 */
[----:B------:R-:W-:Y:S01]  /*1260*/  DADD R30, -R78, R30 ;  /* 0x000000004e1e7229 */ /* 0x000fe2000000011e */
[----:B------:R-:W5:Y:S01]  /*1270*/  LDG.E.64 R78, desc[UR16][R122.64+0x50] ;  /* 0x000050107a4e7981 */ /* 0x000f62000c1e1b00 */
[C---:B------:R-:W-:Y:S02]  /*1280*/  DMUL R42, R18.reuse, R52 ;  /* 0x00000034122a7228 */ /* 0x040fe40000000000 */
[----:B------:R-:W-:Y:S02]  /*1290*/  DMUL R56, R18, R68 ;  /* 0x0000004412387228 */ /* 0x000fe40000000000 */
[----:B------:R-:W-:-:S02]  /*12a0*/  DADD R90, -R34, R90 ;  /* 0x00000000225a7229 */ /* 0x000fc4000000015a */
[-C--:B------:R-:W-:Y:S02]  /*12b0*/  DMUL R34, R10, R18.reuse ;  /* 0x000000120a227228 */ /* 0x080fe40000000000 */
[----:B------:R-:W-:Y:S02]  /*12c0*/  DFMA R46, R54, R18, R46 ;  /* 0x00000012362e722b */ /* 0x000fe4000000002e */
[----:B------:R-:W-:Y:S02]  /*12d0*/  DMUL R18, R50, R22 ;  /* 0x0000001632127228 */ /* 0x000fe40000000000 */
[----:B------:R-:W-:Y:S02]  /*12e0*/  DMUL R112, R22, R36 ;  /* 0x0000002416707228 */ /* 0x000fe40000000000 */
[----:B------:R-:W-:Y:S02]  /*12f0*/  DFMA R40, R44, R22, R40 ;  /* 0x000000162c28722b */ /* 0x000fe40000000028 */
[----:B------:R-:W-:-:S02]  /*1300*/  DMUL R22, R22, R30 ;  /* 0x0000001e16167228 */ /* 0x000fc40000000000 */
[----:B------:R-:W-:Y:S02]  /*1310*/  DFMA R42, R16, R68, R42 ;  /* 0x00000044102a722b */ /* 0x000fe4000000002a */
[----:B------:R-:W-:Y:S02]  /*1320*/  DADD R76, -R48, R76 ;  /* 0x00000000304c7229 */ /* 0x000fe4000000014c */
[----:B------:R-:W-:Y:S02]  /*1330*/  DFMA R48, R54, R16, -R34 ;  /* 0x000000103630722b */ /* 0x000fe40000000822 */
[----:B------:R-:W-:Y:S02]  /*1340*/  DFMA R34, R44, R20, -R18 ;  /* 0x000000142c22722b */ /* 0x000fe40000000812 */
[----:B------:R-:W-:Y:S01]  /*1350*/  DADD R46, RZ, R46 ;  /* 0x00000000ff2e7229 */ /* 0x000fe2000000002e */
[----:B------:R-:W5:Y:S01]  /*1360*/  LDG.E.64 R18, desc[UR16][R2.64+0x40] ;  /* 0x0000401002127981 */ /* 0x000f62000c1e1b00 */
[----:B------:R-:W-:-:S02]  /*1370*/  DADD R38, -R58, R38 ;  /* 0x000000003a267229 */ /* 0x000fc40000000126 */
[----:B------:R-:W-:Y:S01]  /*1380*/  DFMA R64, R20, R36, R22 ;  /* 0x000000241440722b */ /* 0x000fe20000000016 */
[----:B------:R-:W5:Y:S01]  /*1390*/  LDG.E.64 R58, desc[UR16][R122.64+0x60] ;  /* 0x000060107a3a7981 */ /* 0x000f62000c1e1b00 */
[----:B------:R-:W-:Y:S02]  /*13a0*/  DADD R42, RZ, R42 ;  /* 0x00000000ff2a7229 */ /* 0x000fe4000000002a */
[----:B------:R-:W-:Y:S02]  /*13b0*/  DFMA R56, R16, R52, -R56 ;  /* 0x000000341038722b */ /* 0x000fe40000000838 */
[----:B------:R-:W-:Y:S01]  /*13c0*/  DADD R22, R46, R40 ;  /* 0x000000002e167229 */ /* 0x000fe20000000028 */
[----:B------:R-:W5:Y:S01]  /*13d0*/  LDG.E.64 R16, desc[UR16][R2.64+0x18] ;  /* 0x0000181002107981 */ /* 0x000f62000c1e1b00 */
[----:B------:R-:W-:Y:S02]  /*13e0*/  DMUL R46, R24, R62 ;  /* 0x0000003e182e7228 */ /* 0x000fe40000000000 */
[----:B------:R-:W-:-:S02]  /*13f0*/  DADD R64, R42, R64 ;  /* 0x000000002a407229 */ /* 0x000fc40000000040 */
[C---:B------:R-:W-:Y:S02]  /*1400*/  DMUL R88, R62.reuse, R90 ;  /* 0x0000005a3e587228 */ /* 0x040fe40000000000 */
[----:B------:R-:W-:Y:S02]  /*1410*/  DMUL R40, R62, R38 ;  /* 0x000000263e287228 */ /* 0x000fe40000000000 */
[----:B------:R-:W-:Y:S02]  /*1420*/  DADD R56, RZ, R56 ;  /* 0x00000000ff387229 */ /* 0x000fe40000000038 */
[----:B------:R-:W-:Y:S02]  /*1430*/  DMUL R42, R24, R4 ;  /* 0x00000004182a7228 */ /* 0x000fe40000000000 */
[----:B------:R-:W-:Y:S02]  /*1440*/  DFMA R112, R20, R30, -R112 ;  /* 0x0000001e1470722b */ /* 0x000fe40000000870 */
[----:B------:R-:W-:Y:S01]  /*1450*/  DFMA R46, R76, R4, -R46 ;  /* 0x000000044c2e722b */ /* 0x000fe2000000082e */
[----:B------:R-:W5:Y:S01]  /*1460*/  LDG.E.64 R20, desc[UR16][R2.64+0xa0] ;  /* 0x0000a01002147981 */ /* 0x000f62000c1e1b00 */
[----:B------:R-:W-:-:S02]  /*1470*/  DFMA R88, R4, R38, -R88 ;  /* 0x000000260458722b */ /* 0x000fc40000000858 */
[----:B------:R-:W-:Y:S02]  /*1480*/  DFMA R4, R4, R90, R40 ;  /* 0x0000005a0404722b */ /* 0x000fe40000000028 */
[----:B------:R-:W-:Y:S01]  /*1490*/  DADD R112, R56, R112 ;  /* 0x0000000038707229 */ /* 0x000fe20000000070 */
[----:B------:R-:W5:Y:S01]  /*14a0*/  LDG.E.64 R40, desc[UR16][R122.64+0x78] ;  /* 0x000078107a287981 */ /* 0x000f62000c1e1b00 */
[----:B------:R-:W-:-:S03]  /*14b0*/  DFMA R62, R76, R62, R42 ;  /* 0x0000003e4c3e722b */ /* 0x000fc6000000002a */
[----:B------:R-:W5:Y:S04]  /*14c0*/  LDG.E.64 R56, desc[UR16][R122.64+0x68] ;  /* 0x000068107a387981 */ /* 0x000f68000c1e1b00 */
[----:B------:R-:W5:Y:S01]  /*14d0*/  LDG.E.64 R42, desc[UR16][R122.64+0x70] ;  /* 0x000070107a2a7981 */ /* 0x000f62000c1e1b00 */
[----:B------:R-:W-:-:S08]  /*14e0*/  DADD R48, RZ, R48 ;  /* 0x00000000ff307229 */ /* 0x000fd00000000030 */
[----:B------:R-:W-:Y:S02]  /*14f0*/  DADD R34, R48, R34 ;  /* 0x0000000030227229 */ /* 0x000fe40000000022 */
[----:B------:R-:W5:Y:S06]  /*1500*/  LDG.E.64 R48, desc[UR16][R122.64+0x88] ;  /* 0x000088107a307981 */ /* 0x000f6c000c1e1b00 */
[----:B------:R-:W-:Y:S01]  /*1510*/  DADD R34, R34, R46 ;  /* 0x0000000022227229 */ /* 0x000fe2000000002e */
[----:B------:R-:W5:Y:S01]  /*1520*/  LDG.E.64 R46, desc[UR16][R122.64+0x80] ;  /* 0x000080107a2e7981 */ /* 0x000f62000c1e1b00 */
[----:B------:R-:W-:-:S03]  /*1530*/  DADD R22, R22, R62 ;  /* 0x0000000016167229 */ /* 0x000fc6000000003e */
[----:B------:R-:W5:Y:S01]  /*1540*/  LDG.E.64 R62, desc[UR16][R2.64+0xa8] ;  /* 0x0000a810023e7981 */ /* 0x000f62000c1e1b00 */
[----:B------:R-:W-:Y:S02]  /*1550*/  DADD R64, R64, R4 ;  /* 0x0000000040407229 */ /* 0x000fe40000000004 */
[----:B------:R-:W-:Y:S02]  /*1560*/  DFMA R4, RZ, R116, -R86 ;  /* 0x00000074ff04722b */ /* 0x000fe40000000856 */
[--C-:B------:R-:W-:Y:S02]  /*1570*/  DADD R12, R12, R116.reuse ;  /* 0x000000000c0c7229 */ /* 0x100fe40000000074 */
[----:B------:R-:W-:Y:S02]  /*1580*/  DFMA R116, RZ, R86, R116 ;  /* 0x00000056ff74722b */ /* 0x000fe40000000074 */
[----:B------:R-:W-:Y:S01]  /*1590*/  DADD R120, R120, R86 ;  /* 0x0000000078787229 */ /* 0x000fe20000000056 */
[----:B------:R-:W5:Y:S01]  /*15a0*/  LDG.E.64 R86, desc[UR16][R2.64+0x50] ;  /* 0x0000501002567981 */ /* 0x000f62000c1e1b00 */
[----:B------:R-:W-:-:S03]  /*15b0*/  DADD R26, R26, -R4 ;  /* 0x000000001a1a7229 */ /* 0x000fc60000000804 */
[----:B------:R-:W5:Y:S01]  /*15c0*/  LDG.E.64 R4, desc[UR16][R2.64+0x58] ;  /* 0x0000581002047981 */ /* 0x000f62000c1e1b00 */
[----:B------:R-:W-:-:S03]  /*15d0*/  DADD R112, R112, R88 ;  /* 0x0000000070707229 */ /* 0x000fc60000000058 */
[----:B------:R-:W5:Y:S05]  /*15e0*/  LDG.E.64 R88, desc[UR16][R2.64+0x80] ;  /* 0x0000801002587981 */ /* 0x000f6a000c1e1b00 */
[----:B------:R-:W-:Y:S02]  /*15f0*/  DADD R12, R12, R112 ;  /* 0x000000000c0c7229 */ /* 0x000fe40000000070 */
[----:B--2---:R-:W-:Y:S02]  /*1600*/  DADD R32, R32, -R116 ;  /* 0x0000000020207229 */ /* 0x004fe40000000874 */
[----:B------:R-:W-:Y:S02]  /*1610*/  DFMA R116, RZ, R112, -R64 ;  /* 0x00000070ff74722b */ /* 0x000fe40000000840 */
[----:B------:R-:W-:-:S06]  /*1620*/  DFMA R112, RZ, R64, R112 ;  /* 0x00000040ff70722b */ /* 0x000fcc0000000070 */
[----:B------:R-:W-:Y:S02]  /*1630*/  DADD R26, R26, R116 ;  /* 0x000000001a1a7229 */ /* 0x000fe40000000074 */
[----:B------:R-:W-:Y:S02]  /*1640*/  DADD R32, R32, R112 ;  /* 0x0000000020207229 */ /* 0x000fe40000000070 */
[----:B------:R-:W-:Y:S02]  /*1650*/  DFMA R116, RZ, R98, -R8 ;  /* 0x00000062ff74722b */ /* 0x000fe40000000808 */
[----:B------:R-:W-:Y:S02]  /*1660*/  DFMA R112, RZ, R8, R98 ;  /* 0x00000008ff70722b */ /* 0x000fe40000000062 */
[----:B---3--:R-:W-:-:S04]  /*1670*/  DADD R14, R14, R8 ;  /* 0x000000000e0e7229 */ /* 0x008fc80000000008 */
[----:B------:R-:W-:Y:S02]  /*1680*/  DADD R8, R102, -R116 ;  /* 0x0000000066087229 */ /* 0x000fe40000000874 */
[----:B------:R-:W-:Y:S02]  /*1690*/  DADD R96, R96, R98 ;  /* 0x0000000060607229 */ /* 0x000fe40000000062 */
[----:B------:R-:W-:Y:S02]  /*16a0*/  DFMA R98, RZ, R34, -R22 ;  /* 0x00000022ff62722b */ /* 0x000fe40000000816 */
[----:B------:R-:W-:Y:S02]  /*16b0*/  DADD R100, R100, -R112 ;  /* 0x0000000064647229 */ /* 0x000fe40000000870 */
[--C-:B------:R-:W-:Y:S02]  /*16c0*/  DFMA R102, RZ, R22, R34.reuse ;  /* 0x00000016ff66722b */ /* 0x100fe40000000022 */
[----:B------:R-:W-:-:S02]  /*16d0*/  DADD R34, R96, R34 ;  /* 0x0000000060227229 */ /* 0x000fc40000000022 */
[----:B------:R-:W-:Y:S02]  /*16e0*/  DADD R22, R14, R22 ;  /* 0x000000000e167229 */ /* 0x000fe40000000016 */
[----:B------:R-:W-:Y:S02]  /*16f0*/  DADD R8, R8, R98 ;  /* 0x0000000008087229 */ /* 0x000fe40000000062 */
[----:B------:R-:W-:Y:S02]  /*1700*/  DADD R14, R100, R102 ;  /* 0x00000000640e7229 */ /* 0x000fe40000000066 */
[C---:B----4-:R-:W-:Y:S02]  /*1710*/  DMUL R96, R10.reuse, R28 ;  /* 0x0000001c0a607228 */ /* 0x050fe40000000000 */
[-C--:B------:R-:W-:Y:S02]  /*1720*/  DMUL R98, R10, R92.reuse ;  /* 0x0000005c0a627228 */ /* 0x080fe40000000000 */
[----:B------:R-:W-:-:S02]  /*1730*/  DMUL R100, R68, R92 ;  /* 0x0000005c44647228 */ /* 0x000fc40000000000 */
[-C--:B------:R-:W-:Y:S02]  /*1740*/  DMUL R102, R52, R92.reuse ;  /* 0x0000005c34667228 */ /* 0x080fe40000000000 */
[C---:B------:R-:W-:Y:S02]  /*1750*/  DFMA R92, R54.reuse, R92, R96 ;  /* 0x0000005c365c722b */ /* 0x040fe40000000060 */
[-C--:B------:R-:W-:Y:S02]  /*1760*/  DFMA R98, R54, R28.reuse, -R98 ;  /* 0x0000001c3662722b */ /* 0x080fe40000000862 */
[-C--:B------:R-:W-:Y:S02]  /*1770*/  DFMA R96, R52, R28.reuse, -R100 ;  /* 0x0000001c3460722b */ /* 0x080fe40000000864 */
[----:B------:R-:W-:Y:S02]  /*1780*/  DFMA R28, R68, R28, R102 ;  /* 0x0000001c441c722b */ /* 0x000fe40000000066 */
[----:B-----5:R-:W-:-:S02]  /*1790*/  DMUL R102, R50, R72 ;  /* 0x0000004832667228 */ /* 0x020fc40000000000 */
[-C--:B------:R-:W-:Y:S02]  /*17a0*/  DMUL R112, R50, R84.reuse ;  /* 0x0000005432707228 */ /* 0x080fe40000000000 */
[-C--:B------:R-:W-:Y:S02]  /*17b0*/  DMUL R116, R36, R84.reuse ;  /* 0x0000005424747228 */ /* 0x080fe40000000000 */
[-C--:B------:R-:W-:Y:S02]  /*17c0*/  DMUL R100, R30, R84.reuse ;  /* 0x000000541e647228 */ /* 0x080fe40000000000 */
[C---:B------:R-:W-:Y:S02]  /*17d0*/  DFMA R84, R44.reuse, R84, R102 ;  /* 0x000000542c54722b */ /* 0x040fe40000000066 */
[-C--:B------:R-:W-:Y:S02]  /*17e0*/  DFMA R112, R44, R72.reuse, -R112 ;  /* 0x000000482c70722b */ /* 0x080fe40000000870 */
[----:B------:R-:W-:-:S02]  /*17f0*/  DFMA R102, R30, R72, -R116 ;  /* 0x000000481e66722b */ /* 0x000fc40000000874 */
[----:B------:R-:W-:Y:S02]  /*1800*/  DFMA R100, R36, R72, R100 ;  /* 0x000000482464722b */ /* 0x000fe40000000064 */
[----:B------:R-:W-:Y:S02]  /*1810*/  DADD R72, RZ, R98 ;  /* 0x00000000ff487229 */ /* 0x000fe40000000062 */
[----:B------:R-:W-:-:S06]  /*1820*/  DADD R96, RZ, R96 ;  /* 0x00000000ff607229 */ /* 0x000fcc0000000060 */
[----:B------:R-:W-:Y:S02]  /*1830*/  DADD R72, R72, R112 ;  /* 0x0000000048487229 */ /* 0x000fe40000000070 */
[----:B------:R-:W-:Y:S02]  /*1840*/  DADD R102, R96, R102 ;  /* 0x0000000060667229 */ /* 0x000fe40000000066 */
[----:B------:R-:W-:Y:S02]  /*1850*/  DADD R96, RZ, R28 ;  /* 0x00000000ff607229 */ /* 0x000fe4000000001c */
[-C--:B------:R-:W-:Y:S02]  /*1860*/  DMUL R112, R38, R74.reuse ;  /* 0x0000004a26707228 */ /* 0x080fe40000000000 */
[----:B------:R-:W-:Y:S02]  /*1870*/  DMUL R98, R90, R74 ;  /* 0x0000004a5a627228 */ /* 0x000fe40000000000 */
[----:B------:R-:W-:-:S02]  /*1880*/  DADD R28, RZ, R92 ;  /* 0x00000000ff1c7229 */ /* 0x000fc4000000005c */
[----:B------:R-:W-:-:S06]  /*1890*/  DADD R96, R96, R100 ;  /* 0x0000000060607229 */ /* 0x000fcc0000000064 */
[----:B------:R-:W-:Y:S02]  /*18a0*/  DADD R28, R28, R84 ;  /* 0x000000001c1c7229 */ /* 0x000fe40000000054 */
[----:B------:R-:W-:Y:S02]  /*18b0*/  DADD R80, R80, R70 ;  /* 0x0000000050507229 */ /* 0x000fe40000000046 */
[-C--:B------:R-:W-:Y:S02]  /*18c0*/  DFMA R112, R90, R78.reuse, R112 ;  /* 0x0000004e5a70722b */ /* 0x080fe40000000070 */
[----:B------:R-:W-:Y:S02]  /*18d0*/  DFMA R92, R38, R78, -R98 ;  /* 0x0000004e265c722b */ /* 0x000fe40000000862 */
[C---:B------:R-:W-:Y:S02]  /*18e0*/  DMUL R98, R24.reuse, R74 ;  /* 0x0000004a18627228 */ /* 0x040fe40000000000 */
[----:B------:R-:W-:-:S02]  /*18f0*/  DMUL R100, R24, R78 ;  /* 0x0000004e18647228 */ /* 0x000fc40000000000 */
[----:B------:R-:W-:Y:S02]  /*1900*/  DADD R84, R96, R112 ;  /* 0x0000000060547229 */ /* 0x000fe40000000070 */
[----:B------:R-:W-:Y:S02]  /*1910*/  DFMA R96, RZ, R82, -R70 ;  /* 0x00000052ff60722b */ /* 0x000fe40000000846 */
[----:B------:R-:W-:Y:S02]  /*1920*/  DADD R92, R102, R92 ;  /* 0x00000000665c7229 */ /* 0x000fe4000000005c */
[C---:B------:R-:W-:Y:S01]  /*1930*/  DFMA R98, R76.reuse, R78, -R98 ;  /* 0x0000004e4c62722b */ /* 0x040fe20000000862 */
[----:B------:R-:W-:Y:S01]  /*1940*/  UIMAD UR7, UR14, 0x900, URZ ;  /* 0x000009000e0778a4 */ /* 0x000fe2000f8e02ff */
[----:B------:R-:W-:Y:S01]  /*1950*/  DFMA R78, R76, R74, R100 ;  /* 0x0000004a4c4e722b */ /* 0x000fe20000000064 */
[----:B------:R-:W-:Y:S01]  /*1960*/  IMAD R0, R104, 0x24, RZ ;  /* 0x0000002468007824 */ /* 0x000fe200078e02ff */
[--C-:B------:R-:W-:Y:S01]  /*1970*/  DADD R18, R18, R82.reuse ;  /* 0x0000000012127229 */ /* 0x100fe20000000052 */
[----:B------:R-:W-:Y:S01]  /*1980*/  UISETP.NE.AND UP0, UPT, UR13, URZ, UPT ;  /* 0x000000ff0d00728c */ /* 0x000fe2000bf05270 */
[----:B------:R-:W-:Y:S01]  /*1990*/  DFMA R82, RZ, R70, R82 ;  /* 0x00000046ff52722b */ /* 0x000fe20000000052 */
[----:B------:R-:W-:Y:S01]  /*19a0*/  UIADD3 UR4, UPT, UPT, UR13, -0x1, URZ ;  /* 0xffffffff0d047890 */ /* 0x000fe2000fffe0ff */
[----:B------:R-:W-:Y:S01]  /*19b0*/  DFMA R74, RZ, R84, R92 ;  /* 0x00000054ff4a722b */ /* 0x000fe2000000005c */
[----:B------:R-:W-:Y:S01]  /*19c0*/  UIMAD UR15, UR14, 0x300, URZ ;  /* 0x000003000e0f78a4 */ /* 0x000fe2000f8e02ff */
[----:B------:R-:W-:Y:S01]  /*19d0*/  DADD R94, R94, -R96 ;  /* 0x000000005e5e7229 */ /* 0x000fe20000000860 */
[----:B------:R-:W2:Y:S03]  /*19e0*/  LDG.E.64 R102, desc[UR16][R2.64+0x28] ;  /* 0x0000281002667981 */ /* 0x000ea6000c1e1b00 */
[----:B------:R-:W-:-:S02]  /*19f0*/  DADD R60, R60, -R82 ;  /* 0x000000003c3c7229 */ /* 0x000fc40000000852 */
[----:B------:R-:W-:Y:S02]  /*1a00*/  DADD R70, R72, R98 ;  /* 0x0000000048467229 */ /* 0x000fe40000000062 */
[--C-:B------:R-:W-:Y:S02]  /*1a10*/  DFMA R100, RZ, R92, -R84.reuse ;  /* 0x0000005cff64722b */ /* 0x100fe40000000854 */
[----:B------:R-:W-:Y:S02]  /*1a20*/  DADD R72, R80, R84 ;  /* 0x0000000050487229 */ /* 0x000fe40000000054 */
[----:B------:R-:W-:Y:S02]  /*1a30*/  DADD R74, R60, R74 ;  /* 0x000000003c4a7229 */ /* 0x000fe4000000004a */
[----:B------:R-:W-:Y:S01]  /*1a40*/  DMUL R84, R10, R58 ;  /* 0x0000003a0a547228 */ /* 0x000fe20000000000 */
[----:B------:R-:W-:Y:S01]  /*1a50*/  UIMAD UR7, UR12, 0x240000, UR7 ;  /* 0x002400000c0778a4 */ /* 0x000fe2000f8e0207 */
[----:B------:R-:W-:-:S02]  /*1a60*/  DADD R78, R28, R78 ;  /* 0x000000001c4e7229 */ /* 0x000fc4000000004e */
[----:B------:R-:W-:Y:S02]  /*1a70*/  DMUL R60, R50, R40 ;  /* 0x00000028323c7228 */ /* 0x000fe40000000000 */
[----:B------:R-:W-:Y:S02]  /*1a80*/  DMUL R82, R10, R56 ;  /* 0x000000380a527228 */ /* 0x000fe40000000000 */
[----:B------:R-:W-:Y:S02]  /*1a90*/  DMUL R50, R50, R42 ;  /* 0x0000002a32327228 */ /* 0x000fe40000000000 */
[----:B------:R-:W-:-:S04]  /*1aa0*/  DADD R28, R18, R92 ;  /* 0x00000000121c7229 */ /* 0x000fc8000000005c */
[C---:B------:R-:W-:Y:S01]  /*1ab0*/  DFMA R82, R54.reuse, R58, -R82 ;  /* 0x0000003a3652722b */ /* 0x040fe20000000852 */
[----:B------:R-:W3:Y:S01]  /*1ac0*/  LDG.E.64 R92, desc[UR16][R2.64+0x88] ;  /* 0x00008810025c7981 */ /* 0x000ee2000c1e1b00 */
[----:B------:R-:W-:Y:S02]  /*1ad0*/  DFMA R84, R54, R56, R84 ;  /* 0x000000383654722b */ /* 0x000fe40000000054 */
[C---:B------:R-:W-:Y:S02]  /*1ae0*/  DFMA R60, R44.reuse, R42, -R60 ;  /* 0x0000002a2c3c722b */ /* 0x040fe4000000083c */
[----:B------:R-:W-:Y:S02]  /*1af0*/  DFMA R50, R44, R40, R50 ;  /* 0x000000282c32722b */ /* 0x000fe40000000032 */
[----:B------:R-:W-:Y:S02]  /*1b00*/  DMUL R54, R68, R56 ;  /* 0x0000003844367228 */ /* 0x000fe40000000000 */
[----:B------:R-:W-:-:S02]  /*1b10*/  DMUL R44, R36, R40 ;  /* 0x00000028242c7228 */ /* 0x000fc40000000000 */
[----:B------:R-:W-:Y:S01]  /*1b20*/  DMUL R40, R30, R40 ;  /* 0x000000281e287228 */ /* 0x000fe20000000000 */
[----:B------:R-:W-:Y:S01]  /*1b30*/  USEL UR4, UR4, 0x1f, UP0 ;  /* 0x0000001f04047887 */ /* 0x000fe20008000000 */
[----:B------:R-:W-:Y:S01]  /*1b40*/  DFMA R96, RZ, R110, -R6 ;  /* 0x0000006eff60722b */ /* 0x000fe20000000806 */
[----:B------:R-:W-:Y:S01]  /*1b50*/  IADD3 R0, PT, PT, R0, UR7, RZ ;  /* 0x0000000700007c10 */ /* 0x000fe2000fffe0ff */
[----:B------:R-:W-:Y:S01]  /*1b60*/  UIMAD UR7, UR12, 0xc0000, UR15 ;  /* 0x000c00000c0778a4 */ /* 0x000fe2000f8e020f */
[--C-:B------:R-:W-:Y:S02]  /*1b70*/  DADD R66, R66, R110.reuse ;  /* 0x0000000042427229 */ /* 0x100fe4000000006e */
[----:B------:R-:W-:Y:S02]  /*1b80*/  DFMA R110, RZ, R6, R110 ;  /* 0x00000006ff6e722b */ /* 0x000fe4000000006e */
[----:B------:R-:W-:Y:S02]  /*1b90*/  DMUL R56, R52, R56 ;  /* 0x0000003834387228 */ /* 0x000fe40000000000 */
[----:B------:R-:W-:-:S02]  /*1ba0*/  DADD R6, R16, R6 ;  /* 0x0000000010067229 */ /* 0x000fc40000000006 */
[----:B------:R-:W-:Y:S02]  /*1bb0*/  DFMA R52, R52, R58, -R54 ;  /* 0x0000003a3434722b */ /* 0x000fe40000000836 */
[-C--:B------:R-:W-:Y:S01]  /*1bc0*/  DFMA R44, R30, R42.reuse, -R44 ;  /* 0x0000002a1e2c722b */ /* 0x080fe2000000082c */
[----:B------:R-:W-:Y:S01]  /*1bd0*/  MOV R55, UR4 ;  /* 0x0000000400377c02 */ /* 0x000fe20008000f00 */
[----:B------:R-:W-:Y:S02]  /*1be0*/  DFMA R30, R36, R42, R40 ;  /* 0x0000002a241e722b */ /* 0x000fe40000000028 */
[----:B------:R-:W-:Y:S01]  /*1bf0*/  DADD R96, R20, -R96 ;  /* 0x0000000014607229 */ /* 0x000fe20000000860 */
[----:B------:R-:W-:Y:S01]  /*1c00*/  MOV R41, UR7 ;  /* 0x0000000700297c02 */ /* 0x000fe20008000f00 */
[----:B------:R-:W-:Y:S01]  /*1c10*/  DFMA R80, RZ, R70, -R78 ;  /* 0x00000046ff50722b */ /* 0x000fe2000000084e */
[----:B------:R-:W-:Y:S01]  /*1c20*/  IMAD R40, R55, 0x12000, R0 ;  /* 0x0001200037287824 */ /* 0x000fe200078e0200 */
[----:B------:R-:W-:Y:S01]  /*1c30*/  DADD R18, R94, R100 ;  /* 0x000000005e127229 */ /* 0x000fe20000000064 */
[----:B------:R-:W-:Y:S01]  /*1c40*/  IMAD.U32 R43, RZ, RZ, UR4 ;  /* 0x00000004ff2b7e24 */ /* 0x000fe2000f8e00ff */
[----:B------:R-:W-:Y:S01]  /*1c50*/  DFMA R16, RZ, R78, R70 ;  /* 0x0000004eff10722b */ /* 0x000fe20000000046 */
[----:B------:R-:W-:Y:S01]  /*1c60*/  IMAD R0, R104, 0xc, R41 ;  /* 0x0000000c68007824 */ /* 0x000fe200078e0229 */
[----:B------:R-:W-:Y:S01]  /*1c70*/  DADD R10, R6, R78 ;  /* 0x00000000060a7229 */ /* 0x000fe2000000004e */
[----:B------:R-:W4:Y:S01]  /*1c80*/  LDG.E.64 R94, desc[UR16][R2.64+0x20] ;  /* 0x00002010025e7981 */ /* 0x000f22000c1e1b00 */
[----:B------:R-:W-:-:S02]  /*1c90*/  DADD R20, R66, R70 ;  /* 0x0000000042147229 */ /* 0x000fc40000000046 */
[C---:B------:R-:W-:Y:S01]  /*1ca0*/  DMUL R78, R24.reuse, R48 ;  /* 0x00000030184e7228 */ /* 0x040fe20000000000 */
[----:B------:R-:W-:Y:S01]  /*1cb0*/  MOV R67, 0x10 ;  /* 0x0000001000437802 */ /* 0x000fe20000000f00 */
[----:B------:R-:W-:Y:S01]  /*1cc0*/  DMUL R24, R24, R46 ;  /* 0x0000002e18187228 */ /* 0x000fe20000000000 */
[----:B------:R-:W-:Y:S01]  /*1cd0*/  IMAD R66, R43, 0x6000, R0 ;  /* 0x000060002b427824 */ /* 0x000fe200078e0200 */
[----:B------:R-:W-:Y:S02]  /*1ce0*/  DADD R6, R96, R80 ;  /* 0x0000000060067229 */ /* 0x000fe40000000050 */
[----:B------:R-:W-:Y:S01]  /*1cf0*/  DADD R82, RZ, R82 ;  /* 0x00000000ff527229 */ /* 0x000fe20000000052 */
[----:B------:R-:W5:Y:S01]  /*1d00*/  LDG.E.64 R96, desc[UR16][R2.64+0xb0] ;  /* 0x0000b01002607981 */ /* 0x000f62000c1e1b00 */
[----:B------:R-:W-:Y:S01]  /*1d10*/  MOV R123, 0x10 ;  /* 0x00000010007b7802 */ /* 0x000fe20000000f00 */
[----:B------:R-:W-:Y:S01]  /*1d20*/  IMAD.WIDE R66, R66, R67, UR10 ;  /* 0x0000000a42427e25 */ /* 0x000fe2000f8e0243 */
[----:B------:R-:W-:Y:S01]  /*1d30*/  IADD3 R40, PT, PT, R40, 0x9, RZ ;  /* 0x0000000928287810 */ /* 0x000fe20007ffe0ff */
[----:B------:R-:W-:-:S02]  /*1d40*/  DADD R84, RZ, R84 ;  /* 0x00000000ff547229 */ /* 0x000fc40000000054 */
[C---:B------:R-:W-:Y:S01]  /*1d50*/  DFMA R78, R76.reuse, R46, -R78 ;  /* 0x0000002e4c4e722b */ /* 0x040fe2000000084e */
[----:B------:R-:W5:Y:S01]  /*1d60*/  LDG.E.64 R80, desc[UR16][R66.64+0x8] ;  /* 0x0000081042507981 */ /* 0x000f62000c1e1b00 */
[----:B------:R-:W-:Y:S01]  /*1d70*/  DADD R36, RZ, R52 ;  /* 0x00000000ff247229 */ /* 0x000fe20000000034 */
[----:B------:R-:W-:Y:S01]  /*1d80*/  IMAD.WIDE R122, R40, R123, UR8 ;  /* 0x00000008287a7e25 */ /* 0x000fe2000f8e027b */
[----:B------:R-:W-:Y:S01]  /*1d90*/  DFMA R76, R76, R48, R24 ;  /* 0x000000304c4c722b */ /* 0x000fe20000000018 */
[----:B------:R-:W5:Y:S01]  /*1da0*/  LDG.E.64 R40, desc[UR16][R66.64+0x60] ;  /* 0x0000601042287981 */ /* 0x000f62000c1e1b00 */
[----:B------:R-:W-:Y:S02]  /*1db0*/  DFMA R68, R68, R58, R56 ;  /* 0x0000003a4444722b */ /* 0x000fe40000000038 */
[----:B------:R-:W-:Y:S01]  /*1dc0*/  DADD R100, R82, R60 ;  /* 0x0000000052647229 */ /* 0x000fe2000000003c */
[----:B------:R-:W5:Y:S04]  /*1dd0*/  LDG.E.64 R24, desc[UR16][R66.64+0x30] ;  /* 0x0000301042187981 */ /* 0x000f68000c1e1b00 */
[----:B------:R-:W5:Y:S04]  /*1de0*/  LDG.E.64 R82, desc[UR16][R66.64] ;  /* 0x0000001042527981 */ /* 0x000f68000c1e1b00 */
[----:B------:R-:W5:Y:S01]  /*1df0*/  LDG.E.64 R58, desc[UR16][R66.64+0x90] ;  /* 0x00009010423a7981 */ /* 0x000f62000c1e1b00 */
[----:B------:R-:W-:-:S02]  /*1e00*/  DADD R98, R84, R50 ;  /* 0x0000000054627229 */ /* 0x000fc40000000032 */
[----:B------:R-:W-:Y:S01]  /*1e10*/  DADD R36, R36, R44 ;  /* 0x0000000024247229 */ /* 0x000fe2000000002c */
[----:B------:R-:W5:Y:S01]  /*1e20*/  LDG.E.64 R84, desc[UR16][R66.64+0x38] ;  /* 0x0000381042547981 */ /* 0x000f62000c1e1b00 */
[-C--:B------:R-:W-:Y:S02]  /*1e30*/  DMUL R50, R90, R48.reuse ;  /* 0x000000305a327228 */ /* 0x080fe40000000000 */
[C---:B------:R-:W-:Y:S01]  /*1e40*/  DMUL R48, R38.reuse, R48 ;  /* 0x0000003026307228 */ /* 0x040fe20000000000 */
[----:B------:R-:W5:Y:S04]  /*1e50*/  LDG.E.64 R44, desc[UR16][R66.64+0x98] ;  /* 0x00009810422c7981 */ /* 0x000f68000c1e1b00 */
[----:B------:R-:W5:Y:S04]  /*1e60*/  LDG.E.64 R60, desc[UR16][R66.64+0x68] ;  /* 0x00006810423c7981 */ /* 0x000f68000c1e1b00 */
[----:B------:R-:W5:Y:S04]  /*1e70*/  LDG.E.64 R56, desc[UR16][R122.64+0x8] ;  /* 0x000008107a387981 */ /* 0x000f68000c1e1b00 */
[----:B------:R-:W5:Y:S04]  /*1e80*/  LDG.E.64 R42, desc[UR16][R66.64+0x10] ;  /* 0x00001010422a7981 */ /* 0x000f68000c1e1b00 */
[----:B------:R-:W5:Y:S04]  /*1e90*/  LDG.E.64 R54, desc[UR16][R66.64+0xa0] ;  /* 0x0000a01042367981 */ /* 0x000f68000c1e1b00 */
[----:B------:R-:W5:Y:S01]  /*1ea0*/  LDG.E.64 R52, desc[UR16][R122.64] ;  /* 0x000000107a347981 */ /* 0x000f62000c1e1b00 */
[----:B------:R-:W-:-:S02]  /*1eb0*/  DFMA R38, R38, R46, -R50 ;  /* 0x0000002e2626722b */ /* 0x000fc40000000832 */
[----:B------:R-:W-:Y:S01]  /*1ec0*/  DFMA R90, R90, R46, R48 ;  /* 0x0000002e5a5a722b */ /* 0x000fe20000000030 */
[----:B------:R-:W5:Y:S04]  /*1ed0*/  LDG.E.64 R116, desc[UR16][R66.64+0x18] ;  /* 0x0000181042747981 */ /* 0x000f68000c1e1b00 */
[----:B------:R-:W5:Y:S04]  /*1ee0*/  LDG.E.64 R50, desc[UR16][R66.64+0xa8] ;  /* 0x0000a81042327981 */ /* 0x000f68000c1e1b00 */
[----:B------:R-:W5:Y:S04]  /*1ef0*/  LDG.E.64 R46, desc[UR16][R66.64+0x40] ;  /* 0x00004010422e7981 */ /* 0x000f68000c1e1b00 */
[----:B------:R-:W5:Y:S04]  /*1f00*/  LDG.E.64 R48, desc[UR16][R66.64+0x70] ;  /* 0x0000701042307981 */ /* 0x000f68000c1e1b00 */
[----:B------:R-:W5:Y:S01]  /*1f10*/  LDG.E.64 R70, desc[UR16][R122.64+0x30] ;  /* 0x000030107a467981 */ /* 0x000f62000c1e1b00 */
[----:B------:R-:W-:-:S03]  /*1f20*/  DADD R112, RZ, R68 ;  /* 0x00000000ff707229 */ /* 0x000fc60000000044 */
[----:B------:R-:W5:Y:S01]  /*1f30*/  LDG.E.64 R68, desc[UR16][R122.64+0x38] ;  /* 0x000038107a447981 */ /* 0x000f62000c1e1b00 */
[----:B------:R-:W-:-:S03]  /*1f40*/  DADD R110, R62, -R110 ;  /* 0x000000003e6e7229 */ /* 0x000fc6000000086e */
[----:B------:R-:W5:Y:S01]  /*1f50*/  LDG.E.64 R62, desc[UR16][R66.64+0x78] ;  /* 0x00007810423e7981 */ /* 0x000f62000c1e1b00 */
[----:B------:R-:W-:-:S03]  /*1f60*/  DADD R30, R112, R30 ;  /* 0x00000000701e7229 */ /* 0x000fc6000000001e */
[----:B------:R-:W5:Y:S01]  /*1f70*/  LDG.E.64 R112, desc[UR16][R66.64+0x48] ;  /* 0x0000481042707981 */ /* 0x000f62000c1e1b00 */
[----:B------:R-:W-:-:S04]  /*1f80*/  DADD R86, R86, R114 ;  /* 0x0000000056567229 */ /* 0x000fc80000000072 */
[----:B------:R-:W-:Y:S02]  /*1f90*/  DADD R90, R30, R90 ;  /* 0x000000001e5a7229 */ /* 0x000fe4000000005a */
[----:B------:R-:W-:Y:S02]  /*1fa0*/  DFMA R30, RZ, R114, -R118 ;  /* 0x00000072ff1e722b */ /* 0x000fe40000000876 */
[----:B------:R-:W-:Y:S02]  /*1fb0*/  DFMA R114, RZ, R118, R114 ;  /* 0x00000076ff72722b */ /* 0x000fe40000000072 */
[----:B------:R-:W-:Y:S02]  /*1fc0*/  DADD R36, R36, R38 ;  /* 0x0000000024247229 */ /* 0x000fe40000000026 */
[----:B------:R-:W-:Y:S01]  /*1fd0*/  DADD R118, R4, R118 ;  /* 0x0000000004767229 */ /* 0x000fe20000000076 */
[----:B------:R-:W5:Y:S04]  /*1fe0*/  LDG.E.64 R38, desc[UR16][R66.64+0x20] ;  /* 0x0000201042267981 */ /* 0x000f68000c1e1b00 */
[----:B------:R-:W5:Y:S01]  /*1ff0*/  LDG.E.64 R4, desc[UR16][R66.64+0xb0] ;  /* 0x0000b01042047981 */ /* 0x000f62000c1e1b00 */
[----:B------:R-:W-:-:S02]  /*2000*/  DADD R16, R110, R16 ;  /* 0x000000006e107229 */ /* 0x000fc40000000010 */
[----:B------:R-:W-:Y:S01]  /*2010*/  DADD R88, R88, -R30 ;  /* 0x0000000058587229 */ /* 0x000fe2000000081e */
[----:B------:R-:W5:Y:S01]  /*2020*/  LDG.E.64 R110, desc[UR16][R66.64+0xb8] ;  /* 0x0000b810426e7981 */ /* 0x000f62000c1e1b00 */
[----:B------:R-:W-:-:S03]  /*2030*/  DADD R100, R100, R78 ;  /* 0x0000000064647229 */ /* 0x000fc6000000004e */
[----:B------:R-:W5:Y:S04]  /*2040*/  LDG.E.64 R30, desc[UR16][R66.64+0x28] ;  /* 0x00002810421e7981 */ /* 0x000f68000c1e1b00 */
[----:B------:R-:W5:Y:S01]  /*2050*/  LDG.E.64 R78, desc[UR16][R122.64+0x60] ;  /* 0x000060107a4e7981 */ /* 0x000f62000c1e1b00 */
[----:B------:R-:W-:-:S03]  /*2060*/  DADD R98, R98, R76 ;  /* 0x0000000062627229 */ /* 0x000fc6000000004c */
[----:B------:R-:W5:Y:S01]  /*2070*/  LDG.E.64 R76, desc[UR16][R122.64+0x68] ;  /* 0x000068107a4c7981 */ /* 0x000f62000c1e1b00 */
[----:B------:R-:W-:Y:S02]  /*2080*/  DADD R86, R86, R36 ;  /* 0x0000000056567229 */ /* 0x000fe40000000024 */
[----:B------:R-:W-:Y:S01]  /*2090*/  DADD R64, R120, R64 ;  /* 0x0000000078407229 */ /* 0x000fe20000000040 */
[----:B------:R-:W5:Y:S01]  /*20a0*/  LDG.E.64 R120, desc[UR16][R122.64+0x80] ;  /* 0x000080107a787981 */ /* 0x000f62000c1e1b00 */
[----:B---3--:R-:W-:Y:S02]  /*20b0*/  DADD R92, R92, -R114 ;  /* 0x000000005c5c7229 */ /* 0x008fe40000000872 */
[----:B------:R-:W-:Y:S02]  /*20c0*/  DFMA R114, RZ, R36, -R90 ;  /* 0x00000024ff72722b */ /* 0x000fe4000000085a */
[----:B------:R-:W-:-:S08]  /*20d0*/  DFMA R36, RZ, R90, R36 ;  /* 0x0000005aff24722b */ /* 0x000fd00000000024 */
[----:B------:R-:W-:Y:S02]  /*20e0*/  DADD R92, R92, R36 ;  /* 0x000000005c5c7229 */ /* 0x000fe40000000024 */
[----:B------:R-:W-:Y:S02]  /*20f0*/  DFMA R36, RZ, R106, -R108 ;  /* 0x0000006aff24722b */ /* 0x000fe4000000086c */
[----:B------:R-:W-:Y:S01]  /*2100*/  DADD R90, R118, R90 ;  /* 0x00000000765a7229 */ /* 0x000fe2000000005a */
[----:B------:R-:W3:Y:S01]  /*2110*/  LDG.E.64 R118, desc[UR16][R66.64+0x80] ;  /* 0x0000801042767981 */ /* 0x000ee2000c1e1b00 */
[----:B------:R-:W-:-:S03]  /*2120*/  DADD R88, R88, R114 ;  /* 0x0000000058587229 */ /* 0x000fc60000000072 */
[----:B------:R-:W3:Y:S01]  /*2130*/  LDG.E.64 R114, desc[UR16][R66.64+0x88] ;  /* 0x0000881042727981 */ /* 0x000ee2000c1e1b00 */
[--C-:B----4-:R-:W-:Y:S02]  /*2140*/  DADD R94, R94, R106.reuse ;  /* 0x000000005e5e7229 */ /* 0x110fe4000000006a */
[----:B------:R-:W-:Y:S02]  /*2150*/  DFMA R106, RZ, R108, R106 ;  /* 0x0000006cff6a722b */ /* 0x000fe4000000006a */
[----:B--2---:R-:W-:Y:S02]  /*2160*/  DADD R108, R102, R108 ;  /* 0x00000000666c7229 */ /* 0x004fe4000000006c */
[----:B-----5:R-:W-:Y:S01]  /*2170*/  DADD R96, R96, -R36 ;  /* 0x0000000060607229 */ /* 0x020fe20000000824 */
[----:B------:R-:W3:Y:S01]  /*2180*/  LDG.E.64 R36, desc[UR16][R66.64+0x50] ;  /* 0x0000501042247981 */ /* 0x000ee2000c1e1b00 */
[----:B------:R-:W-:Y:S02]  /*2190*/  DFMA R102, RZ, R100, -R98 ;  /* 0x00000064ff66722b */ /* 0x000fe40000000862 */
[----:B------:R-:W-:-:S02]  /*21a0*/  DADD R94, R94, R100 ;  /* 0x000000005e5e7229 */ /* 0x000fc40000000064 */
[----:B------:R-:W-:Y:S02]  /*21b0*/  DFMA R100, RZ, R98, R100 ;  /* 0x00000062ff64722b */ /* 0x000fe40000000064 */
[----:B------:R-:W-:Y:S01]  /*21c0*/  DADD R98, R108, R98 ;  /* 0x000000006c627229 */ /* 0x000fe20000000062 */
[----:B------:R-:W2:Y:S01]  /*21d0*/  LDG.E.64 R108, desc[UR16][R2.64+0xb8] ;  /* 0x0000b810026c7981 */ /* 0x000ea2000c1e1b00 */
[----:B------:R-:W-:-:S03]  /*21e0*/  DADD R40, R24, R40 ;  /* 0x0000000018287229 */ /* 0x000fc60000000028 */
[----:B------:R0:W4:Y:S01]  /*21f0*/  LDG.E.64 R24, desc[UR16][R66.64+0x58] ;  /* 0x0000581042187981 */ /* 0x000122000c1e1b00 */
[----:B------:R-:W-:Y:S02]  /*2200*/  DADD R58, R82, -R58 ;  /* 0x00000000523a7229 */ /* 0x000fe4000000083a */
[----:B------:R-:W-:Y:S02]  /*2210*/  DADD R44, R80, -R44 ;  /* 0x00000000502c7229 */ /* 0x000fe4000000082c */
[----:B------:R-:W-:-:S04]  /*2220*/  DADD R84, R84, R60 ;  /* 0x0000000054547229 */ /* 0x000fc8000000003c */
[----:B------:R-:W-:Y:S02]  /*2230*/  DMUL R80, R58, R56 ;  /* 0x000000383a507228 */ /* 0x000fe40000000000 */
[----:B------:R-:W-:Y:S02]  /*2240*/  DMUL R60, R56, R40 ;  /* 0x00000028383c7228 */ /* 0x000fe40000000000 */
[----:B------:R-:W-:Y:S02]  /*2250*/  DADD R42, R42, -R54 ;  /* 0x000000002a2a7229 */ /* 0x000fe40000000836 */
[----:B------:R-:W-:Y:S02]  /*2260*/  DMUL R54, R58, R52 ;  /* 0x000000343a367228 */ /* 0x000fe40000000000 */
[----:B------:R-:W-:Y:S02]  /*2270*/  DMUL R82, R52, R40 ;  /* 0x0000002834527228 */ /* 0x000fe40000000000 */
[----:B------:R-:W-:-:S02]  /*2280*/  DFMA R80, R44, R52, -R80 ;  /* 0x000000342c50722b */ /* 0x000fc40000000850 */
[----:B------:R-:W-:Y:S02]  /*2290*/  DFMA R52, R52, R84, -R60 ;  /* 0x000000543434722b */ /* 0x000fe4000000083c */
[----:B------:R-:W-:Y:S02]  /*22a0*/  DADD R116, R116, -R50 ;  /* 0x0000000074747229 */ /* 0x000fe40000000832 */
[----:B------:R-:W-:Y:S01]  /*22b0*/  DFMA R54, R44, R56, R54 ;  /* 0x000000382c36722b */ /* 0x000fe20000000036 */
[----:B------:R-:W5:Y:S01]  /*22c0*/  LDG.E.64 R50, desc[UR16][R122.64+0x10] ;  /* 0x000010107a327981 */ /* 0x000f62000c1e1b00 */
[----:B------:R-:W-:-:S03]  /*22d0*/  DADD R46, R46, R48 ;  /* 0x000000002e2e7229 */ /* 0x000fc60000000030 */
[----:B------:R-:W5:Y:S01]  /*22e0*/  LDG.E.64 R48, desc[UR16][R122.64+0x18] ;  /* 0x000018107a307981 */ /* 0x000f62000c1e1b00 */
[----:B------:R-:W-:Y:S02]  /*22f0*/  DMUL R60, R42, R70 ;  /* 0x000000462a3c7228 */ /* 0x000fe40000000000 */
[----:B------:R-:W-:Y:S02]  /*2300*/  DADD R96, R96, R102 ;  /* 0x0000000060607229 */ /* 0x000fe40000000066 */
[----:B------:R-:W-:Y:S01]  /*2310*/  DADD R102, RZ, R54 ;  /* 0x00000000ff667229 */ /* 0x000fe20000000036 */
[----:B------:R-:W5:Y:S03]  /*2320*/  LDG.E.64 R54, desc[UR16][R122.64+0x48] ;  /* 0x000048107a367981 */ /* 0x000f66000c1e1b00 */
[----:B0-----:R-:W-:Y:S02]  /*2330*/  DFMA R66, R116, R68, R60 ;  /* 0x000000447442722b */ /* 0x001fe4000000003c */
[----:B------:R-:W5:Y:S01]  /*2340*/  LDG.E.64 R60, desc[UR16][R122.64+0x40] ;  /* 0x000040107a3c7981 */ /* 0x000f62000c1e1b00 */
[----:B------:R-:W-:-:S02]  /*2350*/  DFMA R56, R56, R84, R82 ;  /* 0x000000543838722b */ /* 0x000fc40000000052 */
[----:B------:R-:W-:Y:S02]  /*2360*/  DADD R112, R112, R62 ;  /* 0x0000000070707229 */ /* 0x000fe4000000003e */
[----:B------:R-:W-:Y:S02]  /*2370*/  DMUL R82, R42, R68 ;  /* 0x000000442a527228 */ /* 0x000fe40000000000 */
[----:B------:R-:W-:Y:S02]  /*2380*/  DADD R102, R102, R66 ;  /* 0x0000000066667229 */ /* 0x000fe40000000042 */
[-C--:B------:R-:W-:Y:S02]  /*2390*/  DMUL R62, R68, R46.reuse ;  /* 0x0000002e443e7228 */ /* 0x080fe40000000000 */
[----:B------:R-:W-:Y:S02]  /*23a0*/  DMUL R66, R70, R46 ;  /* 0x0000002e46427228 */ /* 0x000fe40000000000 */
[----:B------:R-:W-:-:S04]  /*23b0*/  DFMA R82, R116, R70, -R82 ;  /* 0x000000467452722b */ /* 0x000fc80000000852 */
[-C--:B------:R-:W-:Y:S02]  /*23c0*/  DFMA R70, R70, R112.reuse, -R62 ;  /* 0x000000704646722b */ /* 0x080fe4000000083e */
[----:B------:R-:W-:Y:S01]  /*23d0*/  DFMA R68, R68, R112, R66 ;  /* 0x000000704444722b */ /* 0x000fe20000000042 */
[----:B------:R-:W5:Y:S04]  /*23e0*/  LDG.E.64 R62, desc[UR16][R122.64+0x70] ;  /* 0x000070107a3e7981 */ /* 0x000f68000c1e1b00 */
[----:B------:R-:W5:Y:S01]  /*23f0*/  LDG.E.64 R66, desc[UR16][R122.64+0x78] ;  /* 0x000078107a427981 */ /* 0x000f62000c1e1b00 */
[----:B------:R-:W-:Y:S02]  /*2400*/  DADD R4, R38, -R4 ;  /* 0x0000000026047229 */ /* 0x000fe40000000804 */
[----:B------:R-:W-:Y:S01]  /*2410*/  DADD R56, RZ, R56 ;  /* 0x00000000ff387229 */ /* 0x000fe20000000038 */
[----:B------:R-:W5:Y:S01]  /*2420*/  LDG.E.64 R38, desc[UR16][R122.64+0x58] ;  /* 0x000058107a267981 */ /* 0x000f62000c1e1b00 */
[----:B------:R-:W-:-:S02]  /*2430*/  DADD R80, RZ, R80 ;  /* 0x00000000ff507229 */ /* 0x000fc40000000050 */
[----:B------:R-:W-:Y:S02]  /*2440*/  DADD R110, R30, -R110 ;  /* 0x000000001e6e7229 */ /* 0x000fe4000000086e */
[----:B------:R-:W-:Y:S02]  /*2450*/  DADD R52, RZ, R52 ;  /* 0x00000000ff347229 */ /* 0x000fe40000000034 */
[----:B------:R-:W-:Y:S02]  /*2460*/  DMUL R30, R4, R78 ;  /* 0x0000004e041e7228 */ /* 0x000fe40000000000 */
[----:B------:R-:W-:Y:S01]  /*2470*/  DADD R68, R56, R68 ;  /* 0x0000000038447229 */ /* 0x000fe20000000044 */
[----:B------:R-:W5:Y:S01]  /*2480*/  LDG.E.64 R56, desc[UR16][R122.64+0x20] ;  /* 0x000020107a387981 */ /* 0x000f62000c1e1b00 */
[----:B------:R-:W-:-:S03]  /*2490*/  DADD R82, R80, R82 ;  /* 0x0000000050527229 */ /* 0x000fc60000000052 */
[----:B------:R-:W5:Y:S01]  /*24a0*/  LDG.E.64 R80, desc[UR16][R122.64+0x28] ;  /* 0x000028107a507981 */ /* 0x000f62000c1e1b00 */
[----:B------:R-:W-:Y:S02]  /*24b0*/  DADD R70, R52, R70 ;  /* 0x0000000034467229 */ /* 0x000fe40000000046 */
[----:B------:R-:W-:Y:S01]  /*24c0*/  DFMA R52, R110, R76, R30 ;  /* 0x0000004c6e34722b */ /* 0x000fe2000000001e */
[----:B------:R-:W5:Y:S07]  /*24d0*/  LDG.E.64 R30, desc[UR16][R122.64+0x50] ;  /* 0x000050107a1e7981 */ /* 0x000f6e000c1e1b00 */
[----:B------:R-:W-:-:S02]  /*24e0*/  DADD R102, R102, R52 ;  /* 0x0000000066667229 */ /* 0x000fc40000000034 */
[----:B------:R0:W5:Y:S06]  /*24f0*/  LDG.E.64 R52, desc[UR16][R122.64+0x88] ;  /* 0x000088107a347981 */ /* 0x00016c000c1e1b00 */
[--C-:B------:R-:W-:Y:S02]  /*2500*/  DADD R34, R34, R102.reuse ;  /* 0x0000000022227229 */ /* 0x100fe40000000066 */
[----:B------:R-:W-:Y:S01]  /*2510*/  DADD R8, R8, -R102 ;  /* 0x0000000008087229 */ /* 0x000fe20000000866 */
[----:B------:R-:W-:Y:S02]  /*2520*/  UIMAD UR4, UR13, 0x6000, URZ ;  /* 0x000060000d0478a4 */ /* 0x000fe4000f8e02ff */
[----:B------:R-:W-:-:S02]  /*2530*/  UIMAD UR7, UR14, 0x900, URZ ;  /* 0x000009000e0778a4 */ /* 0x000fc4000f8e02ff */
[----:B------:R-:W-:Y:S02]  /*2540*/  UISETP.NE.AND UP0, UPT, UR13, 0x1f, UPT ;  /* 0x0000001f0d00788c */ /* 0x000fe4000bf05270 */
[----:B------:R-:W-:-:S04]  /*2550*/  UIADD3 UR4, UPT, UPT, UR4, 0x6000, URZ ;  /* 0x0000600004047890 */ /* 0x000fc8000fffe0ff */
[----:B------:R-:W-:Y:S01]  /*2560*/  USEL UR4, UR4, URZ, UP0 ;  /* 0x000000ff04047287 */ /* 0x000fe20008000000 */
[----:B0-----:R-:W-:-:S05]  /*2570*/  IMAD.MOV.U32 R123, RZ, RZ, 0x10 ;  /* 0x00000010ff7b7424 */ /* 0x001fca00078e00ff */
[----:B------:R-:W-:-:S05]  /*2580*/  IADD3 R122, PT, PT, R0, UR4, RZ ;  /* 0x00000004007a7c10 */ /* 0x000fca000fffe0ff */
[----:B------:R-:W-:Y:S01]  /*2590*/  IMAD.WIDE.U32 R122, R122, R123, UR10 ;  /* 0x0000000a7a7a7e25 */ /* 0x000fe2000f8e007b */
[----:B---3--:R-:W-:Y:S02]  /*25a0*/  DADD R36, R36, R118 ;  /* 0x0000000024247229 */ /* 0x008fe40000000076 */
[----:B------:R-:W-:Y:S02]  /*25b0*/  DMUL R118, R4, R76 ;  /* 0x0000004c04767228 */ /* 0x000fe40000000000 */
[----:B--2---:R-:W-:-:S04]  /*25c0*/  DADD R106, R108, -R106 ;  /* 0x000000006c6a7229 */ /* 0x004fc8000000086a */
[----:B------:R-:W-:Y:S02]  /*25d0*/  DMUL R108, R78, R36 ;  /* 0x000000244e6c7228 */ /* 0x000fe40000000000 */
[----:B------:R-:W-:Y:S02]  /*25e0*/  DFMA R118, R110, R78, -R118 ;  /* 0x0000004e6e76722b */ /* 0x000fe40000000876 */
[----:B----4-:R-:W-:Y:S02]  /*25f0*/  DADD R24, R24, R114 ;  /* 0x0000000018187229 */ /* 0x010fe40000000072 */
[----:B------:R-:W-:-:S04]  /*2600*/  DMUL R114, R76, R36 ;  /* 0x000000244c727228 */ /* 0x000fc80000000000 */
[----:B------:R-:W-:Y:S02]  /*2610*/  DADD R82, R82, R118 ;  /* 0x0000000052527229 */ /* 0x000fe40000000076 */
[-C--:B------:R-:W-:Y:S01]  /*2620*/  DFMA R76, R76, R24.reuse, R108 ;  /* 0x000000184c4c722b */ /* 0x080fe2000000006c */
[----:B------:R-:W2:Y:S01]  /*2630*/  LDG.E.64 R118, desc[UR16][R122.64+0x50] ;  /* 0x000050107a767981 */ /* 0x000ea2000c1e1b00 */
[----:B------:R-:W-:Y:S02]  /*2640*/  DFMA R78, R78, R24, -R114 ;  /* 0x000000184e4e722b */ /* 0x000fe40000000872 */
[----:B------:R-:W-:Y:S02]  /*2650*/  DADD R100, R106, R100 ;  /* 0x000000006a647229 */ /* 0x000fe40000000064 */
[----:B------:R-:W-:Y:S02]  /*2660*/  DADD R22, R22, R82 ;  /* 0x0000000016167229 */ /* 0x000fe40000000052 */
[----:B------:R-:W-:-:S02]  /*2670*/  DADD R68, R68, R76 ;  /* 0x0000000044447229 */ /* 0x000fc4000000004c */
[----:B------:R-:W-:Y:S02]  /*2680*/  DADD R14, R14, -R82 ;  /* 0x000000000e0e7229 */ /* 0x000fe40000000852 */
[----:B------:R-:W-:Y:S02]  /*2690*/  DADD R70, R70, R78 ;  /* 0x0000000046467229 */ /* 0x000fe4000000004e */
[-C--:B-----5:R-:W-:Y:S02]  /*26a0*/  DMUL R76, R58, R50.reuse ;  /* 0x000000323a4c7228 */ /* 0x0a0fe40000000000 */
[----:B------:R-:W-:Y:S02]  /*26b0*/  DMUL R82, R40, R50 ;  /* 0x0000003228527228 */ /* 0x000fe40000000000 */
[-C--:B------:R-:W-:Y:S02]  /*26c0*/  DMUL R78, R58, R48.reuse ;  /* 0x000000303a4e7228 */ /* 0x080fe40000000000 */
[----:B------:R-:W-:-:S02]  /*26d0*/  DMUL R106, R40, R48 ;  /* 0x00000030286a7228 */ /* 0x000fc40000000000 */
[-C--:B------:R-:W-:Y:S02]  /*26e0*/  DFMA R76, R44, R48.reuse, R76 ;  /* 0x000000302c4c722b */ /* 0x080fe4000000004c */
[----:B------:R-:W-:Y:S02]  /*26f0*/  DFMA R48, R84, R48, R82 ;  /* 0x000000305430722b */ /* 0x000fe40000000052 */
[-C--:B------:R-:W-:Y:S02]  /*2700*/  DFMA R78, R44, R50.reuse, -R78 ;  /* 0x000000322c4e722b */ /* 0x080fe4000000084e */
[----:B------:R-:W-:Y:S02]  /*2710*/  DFMA R106, R84, R50, -R106 ;  /* 0x00000032546a722b */ /* 0x000fe4000000086a */
[-C--:B------:R-:W-:Y:S02]  /*2720*/  DMUL R82, R42, R54.reuse ;  /* 0x000000362a527228 */ /* 0x080fe40000000000 */
[----:B------:R-:W-:-:S02]  /*2730*/  DMUL R50, R46, R54 ;  /* 0x000000362e327228 */ /* 0x000fc40000000000 */
[-C--:B------:R-:W-:Y:S02]  /*2740*/  DMUL R102, R42, R60.reuse ;  /* 0x0000003c2a667228 */ /* 0x080fe40000000000 */
[-C--:B------:R-:W-:Y:S02]  /*2750*/  DMUL R108, R46, R60.reuse ;  /* 0x0000003c2e6c7228 */ /* 0x080fe40000000000 */
[-C--:B------:R-:W-:Y:S02]  /*2760*/  DFMA R82, R116, R60.reuse, -R82 ;  /* 0x0000003c7452722b */ /* 0x080fe40000000852 */
[----:B------:R-:W-:Y:S02]  /*2770*/  DFMA R50, R112, R60, -R50 ;  /* 0x0000003c7032722b */ /* 0x000fe40000000832 */
[----:B------:R-:W-:Y:S02]  /*2780*/  DFMA R102, R116, R54, R102 ;  /* 0x000000367466722b */ /* 0x000fe40000000066 */
[----:B------:R-:W-:-:S02]  /*2790*/  DADD R76, RZ, R76 ;  /* 0x00000000ff4c7229 */ /* 0x000fc4000000004c */
[----:B------:R-:W-:Y:S02]  /*27a0*/  DADD R60, RZ, R78 ;  /* 0x00000000ff3c7229 */ /* 0x000fe4000000004e */
[----:B------:R-:W-:Y:S02]  /*27b0*/  DFMA R54, R112, R54, R108 ;  /* 0x000000367036722b */ /* 0x000fe4000000006c */
[----:B------:R-:W-:Y:S01]  /*27c0*/  DADD R78, RZ, R48 ;  /* 0x00000000ff4e7229 */ /* 0x000fe20000000030 */
[----:B------:R-:W3:Y:S01]  /*27d0*/  LDG.E.64 R108, desc[UR16][R122.64+0x98] ;  /* 0x000098107a6c7981 */ /* 0x000ee2000c1e1b00 */
[----:B------:R-:W-:Y:S02]  /*27e0*/  DADD R48, R76, R102 ;  /* 0x000000004c307229 */ /* 0x000fe40000000066 */
[----:B------:R-:W-:Y:S02]  /*27f0*/  DMUL R76, R4, R62 ;  /* 0x0000003e044c7228 */ /* 0x000fe40000000000 */
[----:B------:R-:W-:-:S02]  /*2800*/  DADD R106, RZ, R106 ;  /* 0x00000000ff6a7229 */ /* 0x000fc4000000006a */
[----:B------:R-:W-:Y:S02]  /*2810*/  DADD R54, R78, R54 ;  /* 0x000000004e367229 */ /* 0x000fe40000000036 */
[-C--:B------:R-:W-:Y:S02]  /*2820*/  DMUL R78, R4, R66.reuse ;  /* 0x00000042044e7228 */ /* 0x080fe40000000000 */
[----:B------:R-:W-:Y:S02]  /*2830*/  DADD R60, R60, R82 ;  /* 0x000000003c3c7229 */ /* 0x000fe40000000052 */
[C---:B------:R-:W-:Y:S02]  /*2840*/  DMUL R102, R36.reuse, R66 ;  /* 0x0000004224667228 */ /* 0x040fe40000000000 */
[----:B------:R-:W-:Y:S02]  /*2850*/  DMUL R82, R36, R62 ;  /* 0x0000003e24527228 */ /* 0x000fe40000000000 */
[----:B------:R-:W-:-:S02]  /*2860*/  DFMA R76, R110, R66, R76 ;  /* 0x000000426e4c722b */ /* 0x000fc4000000004c */
[-C--:B------:R-:W-:Y:S02]  /*2870*/  DFMA R78, R110, R62.reuse, -R78 ;  /* 0x0000003e6e4e722b */ /* 0x080fe4000000084e */
[----:B------:R-:W-:Y:S02]  /*2880*/  DADD R50, R106, R50 ;  /* 0x000000006a327229 */ /* 0x000fe40000000032 */
[C---:B------:R-:W-:Y:S02]  /*2890*/  DFMA R62, R24.reuse, R62, -R102 ;  /* 0x0000003e183e722b */ /* 0x040fe40000000866 */
[----:B------:R-:W-:Y:S02]  /*28a0*/  DFMA R66, R24, R66, R82 ;  /* 0x000000421842722b */ /* 0x000fe40000000052 */
[----:B------:R-:W-:Y:S01]  /*28b0*/  DADD R76, R48, R76 ;  /* 0x00000000304c7229 */ /* 0x000fe2000000004c */
[----:B------:R-:W4:Y:S01]  /*28c0*/  LDG.E.64 R82, desc[UR16][R122.64] ;  /* 0x000000107a527981 */ /* 0x000f22000c1e1b00 */
[----:B------:R-:W-:-:S02]  /*28d0*/  DADD R48, R60, R78 ;  /* 0x000000003c307229 */ /* 0x000fc4000000004e */
[----:B------:R-:W-:Y:S01]  /*28e0*/  DADD R50, R50, R62 ;  /* 0x0000000032327229 */ /* 0x000fe2000000003e */
[----:B------:R-:W5:Y:S01]  /*28f0*/  LDG.E.64 R78, desc[UR16][R122.64+0x40] ;  /* 0x000040107a4e7981 */ /* 0x000f62000c1e1b00 */
[-C--:B------:R-:W-:Y:S02]  /*2900*/  DMUL R60, R58, R56.reuse ;  /* 0x000000383a3c7228 */ /* 0x080fe40000000000 */
[----:B------:R-:W-:Y:S02]  /*2910*/  DADD R54, R54, R66 ;  /* 0x0000000036367229 */ /* 0x000fe40000000042 */
[----:B------:R-:W-:Y:S02]  /*2920*/  DMUL R62, R40, R56 ;  /* 0x00000038283e7228 */ /* 0x000fe40000000000 */
[-C--:B------:R-:W-:Y:S02]  /*2930*/  DMUL R58, R58, R80.reuse ;  /* 0x000000503a3a7228 */ /* 0x080fe40000000000 */
[----:B------:R-:W-:-:S02]  /*2940*/  DMUL R66, R40, R80 ;  /* 0x0000005028427228 */ /* 0x000fc40000000000 */
[----:B------:R-:W-:Y:S02]  /*2950*/  DMUL R102, R42, R30 ;  /* 0x0000001e2a667228 */ /* 0x000fe40000000000 */
[----:B------:R-:W-:Y:S02]  /*2960*/  DFMA R40, R44, R80, R60 ;  /* 0x000000502c28722b */ /* 0x000fe4000000003c */
[----:B------:R-:W-:Y:S01]  /*2970*/  DMUL R42, R42, R38 ;  /* 0x000000262a2a7228 */ /* 0x000fe20000000000 */
[----:B------:R-:W2:Y:S01]  /*2980*/  LDG.E.64 R60, desc[UR16][R122.64+0x38] ;  /* 0x000038107a3c7981 */ /* 0x000ea2000c1e1b00 */
[----:B------:R-:W-:Y:S02]  /*2990*/  DFMA R80, R84, R80, R62 ;  /* 0x000000505450722b */ /* 0x000fe4000000003e */
[-C--:B------:R-:W-:Y:S01]  /*29a0*/  DFMA R44, R44, R56.reuse, -R58 ;  /* 0x000000382c2c722b */ /* 0x080fe2000000083a */
[----:B------:R-:W3:Y:S01]  /*29b0*/  LDG.E.64 R62, desc[UR16][R122.64+0xa8] ;  /* 0x0000a8107a3e7981 */ /* 0x000ee2000c1e1b00 */
[----:B------:R-:W-:Y:S01]  /*29c0*/  DFMA R84, R84, R56, -R66 ;  /* 0x000000385454722b */ /* 0x000fe20000000842 */
[----:B------:R-:W-:Y:S01]  /*29d0*/  IMAD R58, R104, 0x24, RZ ;  /* 0x00000024683a7824 */ /* 0x000fe200078e02ff */
[C---:B------:R-:W-:Y:S01]  /*29e0*/  DMUL R56, R46.reuse, R30 ;  /* 0x0000001e2e387228 */ /* 0x040fe20000000000 */
[----:B------:R-:W-:Y:S01]  /*29f0*/  MOV R59, UR7 ;  /* 0x00000007003b7c02 */ /* 0x000fe20008000f00 */
[-C--:B------:R-:W-:Y:S01]  /*2a00*/  DMUL R46, R46, R38.reuse ;  /* 0x000000262e2e7228 */ /* 0x080fe20000000000 */
[----:B------:R-:W4:Y:S01]  /*2a10*/  LDG.E.64 R66, desc[UR16][R122.64+0x30] ;  /* 0x000030107a427981 */ /* 0x000f22000c1e1b00 */
[----:B------:R-:W-:-:S02]  /*2a20*/  DFMA R102, R116, R38, R102 ;  /* 0x000000267466722b */ /* 0x000fc40000000066 */
[----:B------:R-:W-:Y:S01]  /*2a30*/  DFMA R116, R116, R30, -R42 ;  /* 0x0000001e7474722b */ /* 0x000fe2000000082a */
[----:B------:R-:W-:Y:S01]  /*2a40*/  IADD3 R42, P0, P1, R58, UR5, R59 ;  /* 0x000000053a2a7c10 */ /* 0x000fe2000f91e03b */
[----:B------:R-:W-:Y:S01]  /*2a50*/  DFMA R38, R112, R38, R56 ;  /* 0x000000267026722b */ /* 0x000fe20000000038 */
[----:B------:R-:W4:Y:S01]  /*2a60*/  LDG.E.64 R58, desc[UR16][R122.64+0x60] ;  /* 0x000060107a3a7981 */ /* 0x000f22000c1e1b00 */
[----:B------:R-:W-:Y:S02]  /*2a70*/  DMUL R114, R4, R120 ;  /* 0x0000007804727228 */ /* 0x000fe40000000000 */
[----:B------:R-:W-:Y:S01]  /*2a80*/  DFMA R112, R112, R30, -R46 ;  /* 0x0000001e7070722b */ /* 0x000fe2000000082e */
[----:B------:R-:W2:Y:S01]  /*2a90*/  LDG.E.64 R56, desc[UR16][R122.64+0x68] ;  /* 0x000068107a387981 */ /* 0x000ea2000c1e1b00 */
[-C--:B------:R-:W-:Y:S01]  /*2aa0*/  DMUL R4, R4, R52.reuse ;  /* 0x0000003404047228 */ /* 0x080fe20000000000 */
[----:B------:R-:W-:Y:S02]  /*2ab0*/  IADD3.X R31, PT, PT, RZ, RZ, RZ, P0, P1 ;  /* 0x000000ffff1f7210 */ /* 0x000fe400007e24ff */
[C---:B------:R-:W-:Y:S01]  /*2ac0*/  LEA R30, P0, R42.reuse, UR18, 0x4 ;  /* 0x000000122a1e7c11 */ /* 0x040fe2000f8020ff */
[----:B------:R-:W-:Y:S01]  /*2ad0*/  DFMA R114, R110, R52, R114 ;  /* 0x000000346e72722b */ /* 0x000fe20000000072 */
[----:B------:R-:W3:Y:S02]  /*2ae0*/  LDG.E.64 R46, desc[UR16][R122.64+0x18] ;  /* 0x000018107a2e7981 */ /* 0x000ee4000c1e1b00 */
[----:B------:R-:W-:Y:S01]  /*2af0*/  LEA.HI.X R31, R42, UR19, R31, 0x4, P0 ;  /* 0x000000132a1f7c11 */ /* 0x000fe200080f241f */
[----:B------:R-:W-:-:S02]  /*2b00*/  DMUL R42, R36, R120 ;  /* 0x00000078242a7228 */ /* 0x000fc40000000000 */
[----:B------:R-:W-:Y:S02]  /*2b10*/  DMUL R36, R36, R52 ;  /* 0x0000003424247228 */ /* 0x000fe40000000000 */
[----:B------:R-:W-:Y:S01]  /*2b20*/  DFMA R110, R110, R120, -R4 ;  /* 0x000000786e6e722b */ /* 0x000fe20000000804 */
[----:B------:R-:W5:Y:S04]  /*2b30*/  LDG.E.64 R106, desc[UR16][R30.64+0x98] ;  /* 0x000098101e6a7981 */ /* 0x000f68000c1e1b00 */
[----:B------:R-:W5:Y:S01]  /*2b40*/  LDG.E.64 R4, desc[UR16][R122.64+0x8] ;  /* 0x000008107a047981 */ /* 0x000f62000c1e1b00 */
[C---:B------:R-:W-:Y:S02]  /*2b50*/  DFMA R52, R24.reuse, R52, R42 ;  /* 0x000000341834722b */ /* 0x040fe4000000002a */
[----:B------:R-:W-:Y:S01]  /*2b60*/  DFMA R120, R24, R120, -R36 ;  /* 0x000000781878722b */ /* 0x000fe20000000824 */
[----:B------:R-:W5:Y:S01]  /*2b70*/  LDG.E.64 R42, desc[UR16][R122.64+0x10] ;  /* 0x000010107a2a7981 */ /* 0x000f62000c1e1b00 */
[----:B------:R-:W-:-:S02]  /*2b80*/  DADD R12, R12, R68 ;  /* 0x000000000c0c7229 */ /* 0x000fc40000000044 */
[----:B------:R-:W-:Y:S01]  /*2b90*/  DADD R26, R26, R68 ;  /* 0x000000001a1a7229 */ /* 0x000fe20000000044 */
[----:B------:R-:W5:Y:S04]  /*2ba0*/  LDG.E.64 R24, desc[UR16][R122.64+0xa0] ;  /* 0x0000a0107a187981 */ /* 0x000f68000c1e1b00 */
[----:B------:R-:W5:Y:S01]  /*2bb0*/  LDG.E.64 R68, desc[UR16][R122.64+0x90] ;  /* 0x000090107a447981 */ /* 0x000f62000c1e1b00 */
[--C-:B------:R-:W-:Y:S02]  /*2bc0*/  DADD R10, R10, R48.reuse ;  /* 0x000000000a0a7229 */ /* 0x100fe40000000030 */
[----:B------:R-:W-:Y:S01]  /*2bd0*/  DADD R16, R16, -R48 ;  /* 0x0000000010107229 */ /* 0x000fe20000000830 */
[----:B------:R-:W5:Y:S01]  /*2be0*/  LDG.E.64 R36, desc[UR16][R30.64+0x90] ;  /* 0x000090101e247981 */ /* 0x000f62000c1e1b00 */
[----:B------:R-:W-:-:S02]  /*2bf0*/  DADD R20, R20, R76 ;  /* 0x0000000014147229 */ /* 0x000fc4000000004c */
[----:B------:R-:W-:Y:S01]  /*2c00*/  DADD R6, R6, -R76 ;  /* 0x0000000006067229 */ /* 0x000fe2000000084c */
[----:B------:R-:W5:Y:S01]  /*2c10*/  LDG.E.64 R48, desc[UR16][R30.64+0xa8] ;  /* 0x0000a8101e307981 */ /* 0x000f62000c1e1b00 */
[--C-:B------:R-:W-:Y:S02]  /*2c20*/  DADD R72, R72, R50.reuse ;  /* 0x0000000048487229 */ /* 0x100fe40000000032 */
[----:B------:R-:W-:Y:S01]  /*2c30*/  DADD R74, R74, R50 ;  /* 0x000000004a4a7229 */ /* 0x000fe20000000032 */
[----:B------:R-:W5:Y:S04]  /*2c40*/  LDG.E.64 R76, desc[UR16][R122.64+0x48] ;  /* 0x000048107a4c7981 */ /* 0x000f68000c1e1b00 */
[----:B------:R-:W5:Y:S01]  /*2c50*/  LDG.E.64 R50, desc[UR16][R122.64+0x78] ;  /* 0x000078107a327981 */ /* 0x000f62000c1e1b00 */
[----:B------:R-:W-:-:S02]  /*2c60*/  DADD R28, R28, R54 ;  /* 0x000000001c1c7229 */ /* 0x000fc40000000036 */
[----:B------:R-:W-:Y:S02]  /*2c70*/  DADD R18, R18, R54 ;  /* 0x0000000012127229 */ /* 0x000fe40000000036 */
[--C-:B------:R-:W-:Y:S01]  /*2c80*/  DADD R64, R64, R70.reuse ;  /* 0x0000000040407229 */ /* 0x100fe20000000046 */
[----:B------:R-:W5:Y:S01]  /*2c90*/  LDG.E.64 R54, desc[UR16][R122.64+0x70] ;  /* 0x000070107a367981 */ /* 0x000f62000c1e1b00 */
[----:B------:R-:W-:-:S03]  /*2ca0*/  DADD R32, R32, R70 ;  /* 0x0000000020207229 */ /* 0x000fc60000000046 */
[----:B------:R-:W5:Y:S01]  /*2cb0*/  LDG.E.64 R70, desc[UR16][R30.64+0xa0] ;  /* 0x0000a0101e467981 */ /* 0x000f62000c1e1b00 */
[----:B------:R-:W-:Y:S02]  /*2cc0*/  DADD R44, RZ, R44 ;  /* 0x00000000ff2c7229 */ /* 0x000fe4000000002c */
[----:B------:R-:W-:Y:S02]  /*2cd0*/  DADD R80, RZ, R80 ;  /* 0x00000000ff507229 */ /* 0x000fe40000000050 */
[----:B------:R-:W-:-:S04]  /*2ce0*/  DADD R40, RZ, R40 ;  /* 0x00000000ff287229 */ /* 0x000fc80000000028 */
[----:B------:R-:W-:Y:S02]  /*2cf0*/  DADD R116, R44, R116 ;  /* 0x000000002c747229 */ /* 0x000fe40000000074 */
[----:B------:R-:W-:Y:S01]  /*2d00*/  DADD R80, R80, R38 ;  /* 0x0000000050507229 */ /* 0x000fe20000000026 */
[----:B------:R-:W5:Y:S01]  /*2d10*/  LDG.E.64 R44, desc[UR16][R122.64+0xb8] ;  /* 0x0000b8107a2c7981 */ /* 0x000f62000c1e1b00 */
[----:B------:R-:W-:-:S03]  /*2d20*/  DADD R40, R40, R102 ;  /* 0x0000000028287229 */ /* 0x000fc60000000066 */
[----:B------:R-:W5:Y:S01]  /*2d30*/  LDG.E.64 R38, desc[UR16][R122.64+0x28] ;  /* 0x000028107a267981 */ /* 0x000f62000c1e1b00 */
[----:B------:R-:W-:Y:S02]  /*2d40*/  DADD R84, RZ, R84 ;  /* 0x00000000ff547229 */ /* 0x000fe40000000054 */
[----:B------:R-:W-:Y:S01]  /*2d50*/  DADD R52, R80, R52 ;  /* 0x0000000050347229 */ /* 0x000fe20000000034 */
[----:B------:R-:W5:Y:S01]  /*2d60*/  LDG.E.64 R102, desc[UR16][R122.64+0x20] ;  /* 0x000020107a667981 */ /* 0x000f62000c1e1b00 */
[----:B------:R-:W-:-:S03]  /*2d70*/  DADD R114, R40, R114 ;  /* 0x0000000028727229 */ /* 0x000fc60000000072 */
[----:B------:R-:W5:Y:S04]  /*2d80*/  LDG.E.64 R40, desc[UR16][R122.64+0xb0] ;  /* 0x0000b0107a287981 */ /* 0x000f68000c1e1b00 */
[----:B------:R-:W5:Y:S01]  /*2d90*/  LDG.E.64 R80, desc[UR16][R30.64+0xb8] ;  /* 0x0000b8101e507981 */ /* 0x000f62000c1e1b00 */
[----:B------:R-:W-:-:S03]  /*2da0*/  DADD R112, R84, R112 ;  /* 0x0000000054707229 */ /* 0x000fc60000000070 */
[----:B------:R-:W5:Y:S01]  /*2db0*/  LDG.E.64 R84, desc[UR16][R30.64+0xb0] ;  /* 0x0000b0101e547981 */ /* 0x000f62000c1e1b00 */
[--C-:B------:R-:W-:Y:S02]  /*2dc0*/  DADD R86, R86, R52.reuse ;  /* 0x0000000056567229 */ /* 0x100fe40000000034 */
[----:B------:R-:W-:Y:S02]  /*2dd0*/  DADD R88, R88, R52 ;  /* 0x0000000058587229 */ /* 0x000fe40000000034 */
[----:B------:R-:W-:Y:S01]  /*2de0*/  DADD R120, R112, R120 ;  /* 0x0000000070787229 */ /* 0x000fe20000000078 */
[----:B------:R-:W5:Y:S01]  /*2df0*/  LDG.E.64 R52, desc[UR16][R122.64+0x88] ;  /* 0x000088107a347981 */ /* 0x000f62000c1e1b00 */
[----:B------:R-:W-:-:S03]  /*2e00*/  DADD R110, R116, R110 ;  /* 0x00000000746e7229 */ /* 0x000fc6000000006e */
[----:B------:R-:W5:Y:S04]  /*2e10*/  LDG.E.64 R112, desc[UR16][R122.64+0x58] ;  /* 0x000058107a707981 */ /* 0x000f68000c1e1b00 */
[----:B------:R0:W5:Y:S01]  /*2e20*/  LDG.E.64 R116, desc[UR16][R122.64+0x80] ;  /* 0x000080107a747981 */ /* 0x000162000c1e1b00 */
[--C-:B------:R-:W-:Y:S02]  /*2e30*/  DADD R94, R94, R114.reuse ;  /* 0x000000005e5e7229 */ /* 0x100fe40000000072 */
[----:B------:R-:W-:Y:S02]  /*2e40*/  DADD R96, R96, -R114 ;  /* 0x0000000060607229 */ /* 0x000fe40000000872 */
[--C-:B------:R-:W-:Y:S02]  /*2e50*/  DADD R90, R90, R120.reuse ;  /* 0x000000005a5a7229 */ /* 0x100fe40000000078 */
[----:B------:R-:W-:-:S02]  /*2e60*/  DADD R92, R92, R120 ;  /* 0x000000005c5c7229 */ /* 0x000fc40000000078 */
[----:B----4-:R-:W-:Y:S01]  /*2e70*/  DADD R58, R66, -R58 ;  /* 0x00000000423a7229 */ /* 0x010fe2000000083a */
[----:B------:R-:W4:Y:S01]  /*2e80*/  LDG.E.64 R66, desc[UR16][R30.64+0xc8] ;  /* 0x0000c8101e427981 */ /* 0x000f22000c1e1b00 */
[----:B--2---:R-:W-:-:S03]  /*2e90*/  DADD R60, R60, -R56 ;  /* 0x000000003c3c7229 */ /* 0x004fc60000000838 */
[----:B------:R-:W2:Y:S01]  /*2ea0*/  LDG.E.64 R56, desc[UR16][R30.64+0xc0] ;  /* 0x0000c0101e387981 */ /* 0x000ea2000c1e1b00 */
[----:B---3--:R-:W-:-:S03]  /*2eb0*/  DADD R46, R46, R62 ;  /* 0x000000002e2e7229 */ /* 0x008fc6000000003e */
[----:B------:R-:W3:Y:S01]  /*2ec0*/  LDG.E.64 R62, desc[UR16][R30.64+0xd8] ;  /* 0x0000d8101e3e7981 */ /* 0x000ee2000c1e1b00 */
[----:B-----5:R-:W-:Y:S02]  /*2ed0*/  DADD R4, R4, R108 ;  /* 0x0000000004047229 */ /* 0x020fe4000000006c */
[----:B------:R-:W-:Y:S01]  /*2ee0*/  DADD R42, R42, R24 ;  /* 0x000000002a2a7229 */ /* 0x000fe20000000018 */
[----:B------:R-:W5:Y:S05]  /*2ef0*/  LDG.E.64 R24, desc[UR16][R30.64+0xd0] ;  /* 0x0000d0101e187981 */ /* 0x000f6a000c1e1b00 */
[----:B------:R-:W-:Y:S02]  /*2f00*/  DMUL R114, R4, R106 ;  /* 0x0000006a04727228 */ /* 0x000fe40000000000 */
[----:B------:R-:W-:-:S02]  /*2f10*/  DADD R82, R82, R68 ;  /* 0x0000000052527229 */ /* 0x000fc40000000044 */
[----:B------:R-:W-:Y:S02]  /*2f20*/  DMUL R120, R106, R60 ;  /* 0x0000003c6a787228 */ /* 0x000fe40000000000 */
[----:B------:R-:W-:Y:S02]  /*2f30*/  DMUL R68, R4, R36 ;  /* 0x0000002404447228 */ /* 0x000fe40000000000 */
[----:B0-----:R-:W-:Y:S02]  /*2f40*/  DMUL R122, R106, R58 ;  /* 0x0000003a6a7a7228 */ /* 0x001fe40000000000 */
[----:B------:R-:W-:Y:S02]  /*2f50*/  DFMA R114, R82, R36, -R114 ;  /* 0x000000245272722b */ /* 0x000fe40000000872 */
[----:B------:R-:W-:Y:S02]  /*2f60*/  DMUL R108, R46, R48 ;  /* 0x000000302e6c7228 */ /* 0x000fe40000000000 */
[----:B------:R-:W-:-:S02]  /*2f70*/  DADD R76, R76, -R50 ;  /* 0x000000004c4c7229 */ /* 0x000fc40000000832 */
[----:B------:R-:W-:Y:S01]  /*2f80*/  DFMA R68, R82, R106, R68 ;  /* 0x0000006a5244722b */ /* 0x000fe20000000044 */
[----:B------:R-:W5:Y:S01]  /*2f90*/  LDG.E.64 R50, desc[UR16][R30.64+0xe8] ;  /* 0x0000e8101e327981 */ /* 0x000f62000c1e1b00 */
[----:B------:R-:W-:Y:S02]  /*2fa0*/  DADD R114, RZ, R114 ;  /* 0x00000000ff727229 */ /* 0x000fe40000000072 */
[----:B------:R-:W-:Y:S02]  /*2fb0*/  DADD R78, R78, -R54 ;  /* 0x000000004e4e7229 */ /* 0x000fe40000000836 */
[----:B------:R-:W-:Y:S01]  /*2fc0*/  DFMA R106, R36, R58, -R120 ;  /* 0x0000003a246a722b */ /* 0x000fe20000000878 */
[----:B------:R-:W5:Y:S01]  /*2fd0*/  LDG.E.64 R54, desc[UR16][R30.64+0xe0] ;  /* 0x0000e0101e367981 */ /* 0x000f62000c1e1b00 */
[----:B------:R-:W-:Y:S02]  /*2fe0*/  DFMA R108, R42, R70, -R108 ;  /* 0x000000462a6c722b */ /* 0x000fe4000000086c */
[----:B------:R-:W-:-:S02]  /*2ff0*/  DFMA R36, R36, R60, R122 ;  /* 0x0000003c2424722b */ /* 0x000fc4000000007a */
[----:B------:R-:W-:Y:S02]  /*3000*/  DMUL R120, R46, R70 ;  /* 0x000000462e787228 */ /* 0x000fe40000000000 */
[----:B------:R-:W-:Y:S02]  /*3010*/  DMUL R122, R48, R76 ;  /* 0x0000004c307a7228 */ /* 0x000fe40000000000 */
[----:B------:R-:W-:Y:S02]  /*3020*/  DADD R108, R114, R108 ;  /* 0x00000000726c7229 */ /* 0x000fe4000000006c */
[----:B------:R-:W-:Y:S02]  /*3030*/  DMUL R114, R48, R78 ;  /* 0x0000004e30727228 */ /* 0x000fe40000000000 */
[----:B------:R-:W-:Y:S02]  /*3040*/  DFMA R120, R42, R48, R120 ;  /* 0x000000302a78722b */ /* 0x000fe40000000078 */
[----:B------:R-:W-:-:S02]  /*3050*/  DFMA R48, R70, R78, -R122 ;  /* 0x0000004e4630722b */ /* 0x000fc4000000087a */
[----:B------:R-:W-:Y:S02]  /*3060*/  DADD R122, RZ, R68 ;  /* 0x00000000ff7a7229 */ /* 0x000fe40000000044 */
[----:B------:R-:W-:Y:S02]  /*3070*/  DADD R68, RZ, R106 ;  /* 0x00000000ff447229 */ /* 0x000fe4000000006a */
[----:B------:R-:W-:Y:S01]  /*3080*/  DADD R38, R38, R44 ;  /* 0x0000000026267229 */ /* 0x000fe2000000002c */
[----:B------:R-:W5:Y:S05]  /*3090*/  LDG.E.64 R44, desc[UR16][R30.64+0xf0] ;  /* 0x0000f0101e2c7981 */ /* 0x000f6a000c1e1b00 */
[----:B------:R-:W-:Y:S01]  /*30a0*/  DADD R68, R68, R48 ;  /* 0x0000000044447229 */ /* 0x000fe20000000030 */
[----:B------:R-:W5:Y:S01]  /*30b0*/  LDG.E.64 R48, desc[UR16][R30.64+0xf8] ;  /* 0x0000f8101e307981 */ /* 0x000f62000c1e1b00 */
[----:B------:R-:W-:-:S02]  /*30c0*/  DFMA R70, R70, R76, R114 ;  /* 0x0000004c4646722b */ /* 0x000fc40000000072 */
[----:B------:R-:W-:Y:S02]  /*30d0*/  DADD R102, R102, R40 ;  /* 0x0000000066667229 */ /* 0x000fe40000000028 */
[----:B------:R-:W-:Y:S01]  /*30e0*/  DMUL R114, R38, R80 ;  /* 0x0000005026727228 */ /* 0x000fe20000000000 */
[----:B------:R-:W5:Y:S01]  /*30f0*/  LDG.E.64 R40, desc[UR16][R30.64+0x100] ;  /* 0x000100101e287981 */ /* 0x000f62000c1e1b00 */
[----:B------:R-:W-:Y:S02]  /*3100*/  DADD R106, R122, R120 ;  /* 0x000000007a6a7229 */ /* 0x000fe40000000078 */
[----:B------:R-:W-:Y:S01]  /*3110*/  DADD R36, RZ, R36 ;  /* 0x00000000ff247229 */ /* 0x000fe20000000024 */
[----:B------:R-:W5:Y:S03]  /*3120*/  LDG.E.64 R120, desc[UR16][R30.64+0x108] ;  /* 0x000108101e787981 */ /* 0x000f66000c1e1b00 */
[----:B------:R-:W-:-:S04]  /*3130*/  DFMA R114, R102, R84, -R114 ;  /* 0x000000546672722b */ /* 0x000fc80000000872 */
[----:B------:R-:W-:Y:S02]  /*3140*/  DADD R70, R36, R70 ;  /* 0x0000000024467229 */ /* 0x000fe40000000046 */
[----:B------:R-:W5:Y:S02]  /*3150*/  LDG.E.64 R36, desc[UR16][R30.64+0x118] ;  /* 0x000118101e247981 */ /* 0x000f64000c1e1b00 */
[----:B------:R-:W-:Y:S02]  /*3160*/  DADD R108, R108, R114 ;  /* 0x000000006c6c7229 */ /* 0x000fe40000000072 */
[----:B------:R-:W5:Y:S01]  /*3170*/  LDG.E.64 R114, desc[UR16][R30.64+0x110] ;  /* 0x000110101e727981 */ /* 0x000f62000c1e1b00 */
[----:B------:R-:W-:Y:S02]  /*3180*/  DADD R52, R112, -R52 ;  /* 0x0000000070347229 */ /* 0x000fe40000000834 */
[----:B------:R-:W-:Y:S02]  /*3190*/  DMUL R112, R38, R84 ;  /* 0x0000005426707228 */ /* 0x000fe40000000000 */
[----:B------:R-:W-:-:S06]  /*31a0*/  DADD R118, R118, -R116 ;  /* 0x0000000076767229 */ /* 0x000fcc0000000874 */
[----:B------:R-:W-:Y:S02]  /*31b0*/  DFMA R122, R102, R80, R112 ;  /* 0x00000050667a722b */ /* 0x000fe40000000070 */
[C---:B------:R-:W-:Y:S02]  /*31c0*/  DMUL R112, R80.reuse, R52 ;  /* 0x0000003450707228 */ /* 0x040fe40000000000 */
[----:B------:R-:W-:-:S04]  /*31d0*/  DMUL R116, R80, R118 ;  /* 0x0000007650747228 */ /* 0x000fc80000000000 */
[----:B------:R-:W-:Y:S02]  /*31e0*/  DADD R106, R106, R122 ;  /* 0x000000006a6a7229 */ /* 0x000fe4000000007a */
[C---:B------:R-:W-:Y:S02]  /*31f0*/  DFMA R80, R84.reuse, R118, -R112 ;  /* 0x000000765450722b */ /* 0x040fe40000000870 */
[----:B------:R-:W-:Y:S02]  /*3200*/  DFMA R84, R84, R52, R116 ;  /* 0x000000345454722b */ /* 0x000fe40000000074 */
[--C-:B------:R-:W-:Y:S02]  /*3210*/  DADD R34, R34, R108.reuse ;  /* 0x0000000022227229 */ /* 0x100fe4000000006c */
[----:B------:R-:W-:Y:S02]  /*3220*/  DADD R8, R8, R108 ;  /* 0x0000000008087229 */ /* 0x000fe4000000006c */
[----:B------:R-:W-:-:S02]  /*3230*/  DADD R80, R68, R80 ;  /* 0x0000000044507229 */ /* 0x000fc40000000050 */
[--C-:B------:R-:W-:Y:S02]  /*3240*/  DADD R22, R22, R106.reuse ;  /* 0x0000000016167229 */ /* 0x100fe4000000006a */
[----:B------:R-:W-:Y:S02]  /*3250*/  DADD R14, R14, R106 ;  /* 0x000000000e0e7229 */ /* 0x000fe4000000006a */
[----:B------:R-:W-:Y:S02]  /*3260*/  DADD R70, R70, R84 ;  /* 0x0000000046467229 */ /* 0x000fe40000000054 */
[--C-:B------:R-:W-:Y:S02]  /*3270*/  DADD R12, R12, R80.reuse ;  /* 0x000000000c0c7229 */ /* 0x100fe40000000050 */
[----:B------:R-:W-:Y:S02]  /*3280*/  DADD R26, R26, -R80 ;  /* 0x000000001a1a7229 */ /* 0x000fe40000000850 */
[----:B------:R-:W-:-:S02]  /*3290*/  DADD R98, R98, R110 ;  /* 0x0000000062627229 */ /* 0x000fc4000000006e */
[----:B------:R-:W-:Y:S01]  /*32a0*/  DADD R100, R100, -R110 ;  /* 0x0000000064647229 */ /* 0x000fe2000000086e */
[----:B------:R-:W-:Y:S01]  /*32b0*/  UISETP.NE.AND UP0, UPT, UR14, URZ, UPT ;  /* 0x000000ff0e00728c */ /* 0x000fe2000bf05270 */
[----:B------:R-:W-:Y:S01]  /*32c0*/  DADD R32, R32, -R70 ;  /* 0x0000000020207229 */ /* 0x000fe20000000846 */
[----:B------:R-:W-:Y:S02]  /*32d0*/  UIADD3 UR4, UPT, UPT, UR14, -0x1, URZ ;  /* 0xffffffff0e047890 */ /* 0x000fe4000fffe0ff */
[----:B------:R-:W-:Y:S02]  /*32e0*/  UIMAD UR7, UR13, 0x6000, URZ ;  /* 0x000060000d0778a4 */ /* 0x000fe4000f8e02ff */
[----:B------:R-:W-:Y:S02]  /*32f0*/  USEL UR4, UR4, 0x1f, UP0 ;  /* 0x0000001f04047887 */ /* 0x000fe40008000000 */
[----:B------:R-:W-:Y:S01]  /*3300*/  UIMAD UR7, UR12, 0xc0000, UR7 ;  /* 0x000c00000c0778a4 */ /* 0x000fe2000f8e0207 */
[----:B----4-:R-:W-:-:S02]  /*3310*/  DMUL R108, R60, R66 ;  /* 0x000000423c6c7228 */ /* 0x010fc40000000000 */
[-C--:B------:R-:W-:Y:S02]  /*3320*/  DMUL R106, R4, R66.reuse ;  /* 0x00000042046a7228 */ /* 0x080fe40000000000 */
[----:B------:R-:W-:Y:S02]  /*3330*/  DMUL R68, R58, R66 ;  /* 0x000000423a447228 */ /* 0x000fe40000000000 */
[-C--:B--2---:R-:W-:Y:S02]  /*3340*/  DMUL R84, R4, R56.reuse ;  /* 0x0000003804547228 */ /* 0x084fe40000000000 */
[-C--:B------:R-:W-:Y:S02]  /*3350*/  DFMA R80, R58, R56.reuse, -R108 ;  /* 0x000000383a50722b */ /* 0x080fe4000000086c */
[-C--:B------:R-:W-:Y:S02]  /*3360*/  DFMA R106, R82, R56.reuse, -R106 ;  /* 0x00000038526a722b */ /* 0x080fe4000000086a */
[----:B------:R-:W-:-:S02]  /*3370*/  DFMA R108, R60, R56, R68 ;  /* 0x000000383c6c722b */ /* 0x000fc40000000044 */
[----:B------:R-:W-:Y:S02]  /*3380*/  DFMA R66, R82, R66, R84 ;  /* 0x000000425242722b */ /* 0x000fe40000000054 */
[-C--:B---3--:R-:W-:Y:S02]  /*3390*/  DMUL R56, R76, R62.reuse ;  /* 0x0000003e4c387228 */ /* 0x088fe40000000000 */
[-C--:B------:R-:W-:Y:S02]  /*33a0*/  DMUL R84, R46, R62.reuse ;  /* 0x0000003e2e547228 */ /* 0x080fe40000000000 */
[----:B------:R-:W-:Y:S02]  /*33b0*/  DMUL R110, R78, R62 ;  /* 0x0000003e4e6e7228 */ /* 0x000fe40000000000 */
[----:B------:R-:W-:Y:S02]  /*33c0*/  DADD R66, RZ, R66 ;  /* 0x00000000ff427229 */ /* 0x000fe40000000042 */
[----:B-----5:R-:W-:-:S02]  /*33d0*/  DMUL R68, R46, R24 ;  /* 0x000000182e447228 */ /* 0x020fc40000000000 */
[----:B------:R-:W-:Y:S02]  /*33e0*/  DFMA R56, R78, R24, -R56 ;  /* 0x000000184e38722b */ /* 0x000fe40000000838 */
[----:B------:R-:W-:-:S04]  /*33f0*/  DADD R80, RZ, R80 ;  /* 0x00000000ff507229 */ /* 0x000fc80000000050 */
[C---:B------:R-:W-:Y:S02]  /*3400*/  DFMA R68, R42.reuse, R62, R68 ;  /* 0x0000003e2a44722b */ /* 0x040fe40000000044 */
[-C--:B------:R-:W-:Y:S02]  /*3410*/  DFMA R84, R42, R24.reuse, -R84 ;  /* 0x000000182a54722b */ /* 0x080fe40000000854 */
[----:B------:R-:W-:Y:S02]  /*3420*/  DFMA R62, R76, R24, R110 ;  /* 0x000000184c3e722b */ /* 0x000fe4000000006e */
[----:B------:R-:W-:Y:S02]  /*3430*/  DADD R24, R64, R70 ;  /* 0x0000000040187229 */ /* 0x000fe40000000046 */
[----:B------:R-:W-:Y:S02]  /*3440*/  DADD R106, RZ, R106 ;  /* 0x00000000ff6a7229 */ /* 0x000fe4000000006a */
[----:B------:R-:W-:-:S02]  /*3450*/  DADD R68, R66, R68 ;  /* 0x0000000042447229 */ /* 0x000fc40000000044 */
[----:B------:R-:W-:Y:S02]  /*3460*/  DADD R56, R80, R56 ;  /* 0x0000000050387229 */ /* 0x000fe40000000038 */
[-C--:B------:R-:W-:Y:S02]  /*3470*/  DMUL R64, R38, R50.reuse ;  /* 0x0000003226407228 */ /* 0x080fe40000000000 */
[----:B------:R-:W-:Y:S02]  /*3480*/  DADD R108, RZ, R108 ;  /* 0x00000000ff6c7229 */ /* 0x000fe4000000006c */
[----:B------:R-:W-:Y:S02]  /*3490*/  DMUL R80, R118, R50 ;  /* 0x0000003276507228 */ /* 0x000fe40000000000 */
[----:B------:R-:W-:Y:S02]  /*34a0*/  DMUL R66, R38, R54 ;  /* 0x0000003626427228 */ /* 0x000fe40000000000 */
[----:B------:R-:W-:-:S02]  /*34b0*/  DMUL R70, R52, R50 ;  /* 0x0000003234467228 */ /* 0x000fc40000000000 */
[----:B------:R-:W-:Y:S02]  /*34c0*/  DADD R84, R106, R84 ;  /* 0x000000006a547229 */ /* 0x000fe40000000054 */
[----:B------:R-:W-:Y:S02]  /*34d0*/  DFMA R64, R102, R54, -R64 ;  /* 0x000000366640722b */ /* 0x000fe40000000840 */
[----:B------:R-:W-:Y:S02]  /*34e0*/  DADD R62, R108, R62 ;  /* 0x000000006c3e7229 */ /* 0x000fe4000000003e */
[----:B------:R-:W-:Y:S02]  /*34f0*/  DFMA R66, R102, R50, R66 ;  /* 0x000000326642722b */ /* 0x000fe40000000042 */
[-C--:B------:R-:W-:Y:S01]  /*3500*/  DFMA R80, R52, R54.reuse, R80 ;  /* 0x000000363450722b */ /* 0x080fe20000000050 */
[----:B------:R-:W-:Y:S01]  /*3510*/  MOV R51, 0xc ;  /* 0x0000000c00337802 */ /* 0x000fe20000000f00 */
[----:B------:R-:W-:Y:S01]  /*3520*/  DFMA R70, R118, R54, -R70 ;  /* 0x000000367646722b */ /* 0x000fe20000000846 */
[----:B------:R-:W-:Y:S01]  /*3530*/  MOV R55, UR4 ;  /* 0x0000000400377c02 */ /* 0x000fe20008000f00 */
[----:B------:R-:W-:-:S02]  /*3540*/  DADD R64, R84, R64 ;  /* 0x0000000054407229 */ /* 0x000fc40000000040 */
[----:B------:R-:W-:Y:S02]  /*3550*/  IMAD R0, R104, R51, UR7 ;  /* 0x0000000768007e24 */ /* 0x000fe4000f8e0233 */
[----:B------:R-:W-:Y:S01]  /*3560*/  DADD R84, R62, R80 ;  /* 0x000000003e547229 */ /* 0x000fe20000000050 */
[----:B------:R-:W-:Y:S01]  /*3570*/  MOV R63, 0x10 ;  /* 0x00000010003f7802 */ /* 0x000fe20000000f00 */
[----:B------:R-:W-:Y:S01]  /*3580*/  IMAD R62, R55, 0x300, R0 ;  /* 0x00000300373e7824 */ /* 0x000fe200078e0200 */
[C---:B------:R-:W-:Y:S02]  /*3590*/  DMUL R54, R4.reuse, R44 ;  /* 0x0000002c04367228 */ /* 0x040fe40000000000 */
[----:B------:R-:W-:Y:S01]  /*35a0*/  DMUL R50, R4, R48 ;  /* 0x0000003004327228 */ /* 0x000fe20000000000 */
[----:B------:R-:W-:Y:S01]  /*35b0*/  IMAD.WIDE R4, R62, R63, UR10 ;  /* 0x0000000a3e047e25 */ /* 0x000fe2000f8e023f */
[----:B------:R-:W-:-:S04]  /*35c0*/  DADD R56, R56, R70 ;  /* 0x0000000038387229 */ /* 0x000fc80000000046 */
[----:B------:R-:W2:Y:S04]  /*35d0*/  LDG.E.64 R106, desc[UR16][R4.64+0x60] ;  /* 0x00006010046a7981 */ /* 0x000ea8000c1e1b00 */
[----:B------:R-:W2:Y:S01]  /*35e0*/  LDG.E.64 R108, desc[UR16][R4.64+0x68] ;  /* 0x00006810046c7981 */ /* 0x000ea2000c1e1b00 */
[----:B------:R-:W-:-:S03]  /*35f0*/  DFMA R50, R82, R44, -R50 ;  /* 0x0000002c5232722b */ /* 0x000fc60000000832 */
[----:B------:R-:W3:Y:S04]  /*3600*/  LDG.E.64 R116, desc[UR16][R4.64+0x90] ;  /* 0x0000901004747981 */ /* 0x000ee8000c1e1b00 */
[----:B------:R-:W3:Y:S01]  /*3610*/  LDG.E.64 R110, desc[UR16][R4.64+0x98] ;  /* 0x00009810046e7981 */ /* 0x000ee2000c1e1b00 */
[-C--:B------:R-:W-:Y:S02]  /*3620*/  DFMA R82, R82, R48.reuse, R54 ;  /* 0x000000305252722b */ /* 0x080fe40000000036 */
[----:B------:R-:W-:Y:S01]  /*3630*/  DMUL R54, R60, R48 ;  /* 0x000000303c367228 */ /* 0x000fe20000000000 */
[----:B------:R-:W4:Y:S01]  /*3640*/  LDG.E.64 R122, desc[UR16][R4.64+0x58] ;  /* 0x00005810047a7981 */ /* 0x000f22000c1e1b00 */
[--C-:B------:R-:W-:Y:S02]  /*3650*/  DADD R28, R28, R56.reuse ;  /* 0x000000001c1c7229 */ /* 0x100fe40000000038 */
[----:B------:R-:W-:-:S02]  /*3660*/  DADD R18, R18, -R56 ;  /* 0x0000000012127229 */ /* 0x000fc40000000838 */
[C---:B------:R-:W-:Y:S02]  /*3670*/  DMUL R56, R46.reuse, R40 ;  /* 0x000000282e387228 */ /* 0x040fe40000000000 */
[----:B------:R-:W-:Y:S02]  /*3680*/  DMUL R46, R46, R120 ;  /* 0x000000782e2e7228 */ /* 0x000fe40000000000 */
[C---:B------:R-:W-:Y:S02]  /*3690*/  DMUL R48, R58.reuse, R48 ;  /* 0x000000303a307228 */ /* 0x040fe40000000000 */
[----:B------:R-:W-:Y:S02]  /*36a0*/  DFMA R58, R58, R44, -R54 ;  /* 0x0000002c3a3a722b */ /* 0x000fe40000000836 */
[-C--:B------:R-:W-:Y:S02]  /*36b0*/  DMUL R54, R76, R120.reuse ;  /* 0x000000784c367228 */ /* 0x080fe40000000000 */
[----:B------:R-:W-:-:S02]  /*36c0*/  DMUL R62, R78, R120 ;  /* 0x000000784e3e7228 */ /* 0x000fc40000000000 */
[C---:B------:R-:W-:Y:S02]  /*36d0*/  DFMA R120, R42.reuse, R120, R56 ;  /* 0x000000782a78722b */ /* 0x040fe40000000038 */
[----:B------:R-:W-:Y:S01]  /*36e0*/  DFMA R46, R42, R40, -R46 ;  /* 0x000000282a2e722b */ /* 0x000fe2000000082e */
[----:B------:R-:W-:Y:S01]  /*36f0*/  IMAD R42, R104, 0x24, RZ ;  /* 0x00000024682a7824 */ /* 0x000fe200078e02ff */
[C---:B------:R-:W-:Y:S01]  /*3700*/  DMUL R80, R38.reuse, R36 ;  /* 0x0000002426507228 */ /* 0x040fe20000000000 */
[----:B------:R-:W-:Y:S01]  /*3710*/  MOV R43, UR4 ;  /* 0x00000004002b7c02 */ /* 0x000fe20008000f00 */
[----:B------:R-:W-:Y:S01]  /*3720*/  DMUL R38, R38, R114 ;  /* 0x0000007226267228 */ /* 0x000fe20000000000 */
[----:B------:R-:W-:Y:S01]  /*3730*/  VIADD R42, R42, UR5 ;  /* 0x000000052a2a7c36 */ /* 0x000fe20008000000 */
[----:B------:R-:W-:Y:S02]  /*3740*/  DADD R50, RZ, R50 ;  /* 0x00000000ff327229 */ /* 0x000fe40000000032 */
[----:B------:R-:W-:-:S02]  /*3750*/  DFMA R78, R78, R40, -R54 ;  /* 0x000000284e4e722b */ /* 0x000fc40000000836 */
[----:B------:R-:W-:Y:S02]  /*3760*/  DFMA R76, R76, R40, R62 ;  /* 0x000000284c4c722b */ /* 0x000fe4000000003e */
[----:B------:R-:W-:Y:S02]  /*3770*/  DMUL R40, R52, R36 ;  /* 0x0000002434287228 */ /* 0x000fe40000000000 */
[----:B------:R-:W-:Y:S01]  /*3780*/  DFMA R60, R60, R44, R48 ;  /* 0x0000002c3c3c722b */ /* 0x000fe20000000030 */
[----:B------:R-:W-:Y:S01]  /*3790*/  IMAD R48, R43, 0x900, R42 ;  /* 0x000009002b307824 */ /* 0x000fe200078e022a */
[----:B------:R-:W-:Y:S01]  /*37a0*/  DMUL R54, R118, R36 ;  /* 0x0000002476367228 */ /* 0x000fe20000000000 */
[----:B------:R-:W-:Y:S01]  /*37b0*/  MOV R57, 0x10 ;  /* 0x0000001000397802 */ /* 0x000fe20000000f00 */
[C---:B------:R-:W-:Y:S01]  /*37c0*/  DFMA R80, R102.reuse, R114, -R80 ;  /* 0x000000726650722b */ /* 0x040fe20000000850 */
[----:B------:R-:W5:Y:S01]  /*37d0*/  LDG.E.64 R44, desc[UR16][R4.64+0x70] ;  /* 0x00007010042c7981 */ /* 0x000f62000c1e1b00 */
[----:B------:R-:W-:Y:S01]  /*37e0*/  DFMA R102, R102, R36, R38 ;  /* 0x000000246666722b */ /* 0x000fe20000000026 */
[----:B------:R-:W-:Y:S01]  /*37f0*/  IADD3 R56, PT, PT, R48, 0x12, RZ ;  /* 0x0000001230387810 */ /* 0x000fe20007ffe0ff */
[----:B------:R-:W-:Y:S01]  /*3800*/  DADD R112, R50, R46 ;  /* 0x0000000032707229 */ /* 0x000fe2000000002e */
[----:B------:R-:W4:Y:S01]  /*3810*/  LDG.E.64 R36, desc[UR16][R4.64] ;  /* 0x0000001004247981 */ /* 0x000f22000c1e1b00 */
[----:B------:R-:W-:-:S03]  /*3820*/  DFMA R118, R118, R114, -R40 ;  /* 0x000000727676722b */ /* 0x000fc60000000828 */
[----:B------:R-:W5:Y:S01]  /*3830*/  LDG.E.64 R46, desc[UR16][R4.64+0x78] ;  /* 0x00007810042e7981 */ /* 0x000f62000c1e1b00 */
[----:B------:R-:W-:-:S03]  /*3840*/  DFMA R114, R52, R114, R54 ;  /* 0x000000723472722b */ /* 0x000fc60000000036 */
[----:B------:R-:W5:Y:S01]  /*3850*/  LDG.E.64 R48, desc[UR16][R4.64+0xa0] ;  /* 0x0000a01004307981 */ /* 0x000f62000c1e1b00 */
[----:B------:R-:W-:-:S03]  /*3860*/  IMAD.WIDE R52, R56, R57, UR8 ;  /* 0x0000000838347e25 */ /* 0x000fc6000f8e0239 */
[----:B------:R-:W5:Y:S04]  /*3870*/  LDG.E.64 R50, desc[UR16][R4.64+0xa8] ;  /* 0x0000a81004327981 */ /* 0x000f68000c1e1b00 */
[----:B------:R-:W5:Y:S01]  /*3880*/  LDG.E.64 R40, desc[UR16][R4.64+0x30] ;  /* 0x0000301004287981 */ /* 0x000f62000c1e1b00 */
[----:B------:R-:W-:Y:S02]  /*3890*/  DADD R68, R68, R66 ;  /* 0x0000000044447229 */ /* 0x000fe40000000042 */
[--C-:B------:R-:W-:Y:S01]  /*38a0*/  DADD R20, R20, R64.reuse ;  /* 0x0000000014147229 */ /* 0x100fe20000000040 */
[----:B------:R-:W5:Y:S01]  /*38b0*/  LDG.E.64 R56, desc[UR16][R4.64+0x18] ;  /* 0x0000181004387981 */ /* 0x000f62000c1e1b00 */
[----:B------:R-:W-:Y:S02]  /*38c0*/  DADD R6, R6, R64 ;  /* 0x0000000006067229 */ /* 0x000fe40000000040 */
[----:B------:R-:W-:Y:S01]  /*38d0*/  DADD R64, RZ, R58 ;  /* 0x00000000ff407229 */ /* 0x000fe2000000003a */
[----:B------:R-:W5:Y:S01]  /*38e0*/  LDG.E.64 R38, desc[UR16][R4.64+0x8] ;  /* 0x0000081004267981 */ /* 0x000f62000c1e1b00 */
[----:B------:R-:W-:-:S03]  /*38f0*/  DADD R66, RZ, R60 ;  /* 0x00000000ff427229 */ /* 0x000fc6000000003c */
[----:B------:R-:W5:Y:S04]  /*3900*/  LDG.E.64 R58, desc[UR16][R4.64+0x40] ;  /* 0x00004010043a7981 */ /* 0x000f68000c1e1b00 */
[----:B------:R-:W5:Y:S04]  /*3910*/  LDG.E.64 R60, desc[UR16][R52.64+0x8] ;  /* 0x00000810343c7981 */ /* 0x000f68000c1e1b00 */
[----:B------:R-:W5:Y:S04]  /*3920*/  LDG.E.64 R62, desc[UR16][R52.64] ;  /* 0x00000010343e7981 */ /* 0x000f68000c1e1b00 */
[----:B------:R-:W5:Y:S01]  /*3930*/  LDG.E.64 R42, desc[UR16][R4.64+0x38] ;  /* 0x00003810042a7981 */ /* 0x000f62000c1e1b00 */
[----:B------:R-:W-:-:S03]  /*3940*/  DADD R78, R64, R78 ;  /* 0x00000000404e7229 */ /* 0x000fc6000000004e */
[----:B------:R-:W5:Y:S01]  /*3950*/  LDG.E.64 R64, desc[UR16][R52.64+0x10] ;  /* 0x0000101034407981 */ /* 0x000f62000c1e1b00 */
[----:B------:R-:W-:Y:S02]  /*3960*/  DADD R76, R66, R76 ;  /* 0x00000000424c7229 */ /* 0x000fe4000000004c */
[--C-:B------:R-:W-:Y:S01]  /*3970*/  DADD R10, R10, R68.reuse ;  /* 0x000000000a0a7229 */ /* 0x100fe20000000044 */
[----:B------:R-:W5:Y:S01]  /*3980*/  LDG.E.64 R54, desc[UR16][R4.64+0x10] ;  /* 0x0000101004367981 */ /* 0x000f62000c1e1b00 */
[----:B------:R-:W-:-:S03]  /*3990*/  DADD R16, R16, R68 ;  /* 0x0000000010107229 */ /* 0x000fc60000000044 */
[----:B------:R-:W5:Y:S04]  /*39a0*/  LDG.E.64 R66, desc[UR16][R52.64+0x18] ;  /* 0x0000181034427981 */ /* 0x000f68000c1e1b00 */
[----:B------:R-:W5:Y:S04]  /*39b0*/  LDG.E.64 R68, desc[UR16][R52.64+0x20] ;  /* 0x0000201034447981 */ /* 0x000f68000c1e1b00 */
[----:B------:R-:W5:Y:S01]  /*39c0*/  LDG.E.64 R70, desc[UR16][R52.64+0x28] ;  /* 0x0000281034467981 */ /* 0x000f62000c1e1b00 */
[----:B------:R-:W-:Y:S02]  /*39d0*/  DADD R82, RZ, R82 ;  /* 0x00000000ff527229 */ /* 0x000fe40000000052 */
[----:B------:R-:W-:-:S02]  /*39e0*/  DADD R72, R72, R84 ;  /* 0x0000000048487229 */ /* 0x000fc40000000054 */
[----:B------:R-:W-:Y:S01]  /*39f0*/  DADD R74, R74, -R84 ;  /* 0x000000004a4a7229 */ /* 0x000fe20000000854 */
[----:B------:R-:W5:Y:S03]  /*3a00*/  LDG.E.64 R84, desc[UR16][R4.64+0xb8] ;  /* 0x0000b81004547981 */ /* 0x000f66000c1e1b00 */
[----:B------:R-:W-:Y:S02]  /*3a10*/  DADD R120, R82, R120 ;  /* 0x0000000052787229 */ /* 0x000fe40000000078 */
[----:B------:R-:W5:Y:S01]  /*3a20*/  LDG.E.64 R82, desc[UR16][R4.64+0xb0] ;  /* 0x0000b01004527981 */ /* 0x000f62000c1e1b00 */
[----:B------:R-:W-:Y:S02]  /*3a30*/  DADD R114, R76, R114 ;  /* 0x000000004c727229 */ /* 0x000fe40000000072 */
[----:B------:R-:W-:Y:S01]  /*3a40*/  DADD R112, R112, R80 ;  /* 0x0000000070707229 */ /* 0x000fe20000000050 */
[----:B------:R-:W5:Y:S01]  /*3a50*/  LDG.E.64 R76, desc[UR16][R4.64+0x48] ;  /* 0x00004810044c7981 */ /* 0x000f62000c1e1b00 */
[----:B------:R-:W-:-:S03]  /*3a60*/  DADD R118, R78, R118 ;  /* 0x000000004e767229 */ /* 0x000fc60000000076 */
[----:B------:R-:W5:Y:S04]  /*3a70*/  LDG.E.64 R78, desc[UR16][R4.64+0x80] ;  /* 0x00008010044e7981 */ /* 0x000f68000c1e1b00 */
[----:B------:R-:W5:Y:S01]  /*3a80*/  LDG.E.64 R80, desc[UR16][R4.64+0x88] ;  /* 0x0000881004507981 */ /* 0x000f62000c1e1b00 */
[----:B------:R-:W-:Y:S02]  /*3a90*/  DADD R102, R120, R102 ;  /* 0x0000000078667229 */ /* 0x000fe40000000066 */
[--C-:B------:R-:W-:Y:S01]  /*3aa0*/  DADD R94, R94, R112.reuse ;  /* 0x000000005e5e7229 */ /* 0x100fe20000000070 */
[----:B------:R-:W5:Y:S01]  /*3ab0*/  LDG.E.64 R120, desc[UR16][R52.64+0x38] ;  /* 0x0000381034787981 */ /* 0x000f62000c1e1b00 */
[----:B------:R-:W-:Y:S02]  /*3ac0*/  DADD R96, R96, R112 ;  /* 0x0000000060607229 */ /* 0x000fe40000000070 */
[--C-:B------:R-:W-:Y:S01]  /*3ad0*/  DADD R86, R86, R118.reuse ;  /* 0x0000000056567229 */ /* 0x100fe20000000076 */
[----:B------:R-:W5:Y:S01]  /*3ae0*/  LDG.E.64 R112, desc[UR16][R4.64+0x50] ;  /* 0x0000501004707981 */ /* 0x000f62000c1e1b00 */
[----:B------:R-:W-:-:S02]  /*3af0*/  DADD R88, R88, -R118 ;  /* 0x0000000058587229 */ /* 0x000fc40000000876 */
[--C-:B------:R-:W-:Y:S01]  /*3b00*/  DADD R98, R98, R102.reuse ;  /* 0x0000000062627229 */ /* 0x100fe20000000066 */
[----:B------:R-:W5:Y:S01]  /*3b10*/  LDG.E.64 R118, desc[UR16][R52.64+0x30] ;  /* 0x0000301034767981 */ /* 0x000f62000c1e1b00 */
[----:B------:R-:W-:Y:S02]  /*3b20*/  DADD R100, R100, R102 ;  /* 0x0000000064647229 */ /* 0x000fe40000000066 */
[--C-:B------:R-:W-:Y:S02]  /*3b30*/  DADD R90, R90, R114.reuse ;  /* 0x000000005a5a7229 */ /* 0x100fe40000000072 */
[----:B------:R-:W-:Y:S01]  /*3b40*/  DADD R92, R92, -R114 ;  /* 0x000000005c5c7229 */ /* 0x000fe20000000872 */
[----:B------:R-:W5:Y:S01]  /*3b50*/  LDG.E.64 R114, desc[UR16][R4.64+0x20] ;  /* 0x0000201004727981 */ /* 0x000f62000c1e1b00 */
[----:B--2---:R-:W-:Y:S02]  /*3b60*/  DFMA R102, RZ, R106, -R108 ;  /* 0x0000006aff66722b */ /* 0x004fe4000000086c */
[----:B------:R-:W-:-:S02]  /*3b70*/  DFMA R108, RZ, R108, R106 ;  /* 0x0000006cff6c722b */ /* 0x000fc4000000006a */
[----:B---3--:R-:W-:Y:S02]  /*3b80*/  DFMA R106, RZ, R116, -R110 ;  /* 0x00000074ff6a722b */ /* 0x008fe4000000086e */
[----:B------:R-:W-:Y:S01]  /*3b90*/  DFMA R116, RZ, R110, R116 ;  /* 0x0000006eff74722b */ /* 0x000fe20000000074 */
[----:B------:R0:W2:Y:S01]  /*3ba0*/  LDG.E.64 R110, desc[UR16][R4.64+0x28] ;  /* 0x00002810046e7981 */ /* 0x0000a2000c1e1b00 */
[----:B----4-:R-:W-:Y:S02]  /*3bb0*/  DADD R36, R102, R36 ;  /* 0x0000000066247229 */ /* 0x010fe40000000024 */
[----:B-----5:R-:W-:Y:S02]  /*3bc0*/  DFMA R102, RZ, R44, -R46 ;  /* 0x0000002cff66722b */ /* 0x020fe4000000082e */
[----:B------:R-:W-:Y:S02]  /*3bd0*/  DFMA R44, RZ, R46, R44 ;  /* 0x0000002eff2c722b */ /* 0x000fe4000000002c */
[----:B------:R-:W-:-:S02]  /*3be0*/  DFMA R46, RZ, R48, -R50 ;  /* 0x00000030ff2e722b */ /* 0x000fc40000000832 */
[----:B------:R-:W-:Y:S02]  /*3bf0*/  DADD R40, -R106, R40 ;  /* 0x000000006a287229 */ /* 0x000fe40000000128 */
[----:B------:R-:W-:Y:S02]  /*3c00*/  DFMA R48, RZ, R50, R48 ;  /* 0x00000032ff30722b */ /* 0x000fe40000000030 */
[----:B------:R-:W-:Y:S02]  /*3c10*/  DADD R56, R44, R56 ;  /* 0x000000002c387229 */ /* 0x000fe40000000038 */
[----:B------:R-:W-:Y:S02]  /*3c20*/  DADD R38, R108, R38 ;  /* 0x000000006c267229 */ /* 0x000fe40000000026 */
[----:B------:R-:W-:Y:S02]  /*3c30*/  DADD R58, -R46, R58 ;  /* 0x000000002e3a7229 */ /* 0x000fe4000000013a */
[----:B------:R-:W-:-:S02]  /*3c40*/  DMUL R44, R36, R60 ;  /* 0x0000003c242c7228 */ /* 0x000fc40000000000 */
[----:B------:R-:W-:Y:S02]  /*3c50*/  DMUL R50, R60, R40 ;  /* 0x000000283c327228 */ /* 0x000fe40000000000 */
[----:B0-----:R-:W-:Y:S02]  /*3c60*/  DMUL R4, R36, R62 ;  /* 0x0000003e24047228 */ /* 0x001fe40000000000 */
[----:B------:R-:W-:Y:S02]  /*3c70*/  DMUL R46, R62, R40 ;  /* 0x000000283e2e7228 */ /* 0x000fe40000000000 */
[----:B------:R-:W-:Y:S02]  /*3c80*/  DADD R42, -R116, R42 ;  /* 0x00000000742a7229 */ /* 0x000fe4000000012a */
[C---:B------:R-:W-:Y:S02]  /*3c90*/  DFMA R44, R38.reuse, R62, -R44 ;  /* 0x0000003e262c722b */ /* 0x040fe4000000082c */
[----:B------:R-:W-:-:S04]  /*3ca0*/  DFMA R4, R38, R60, R4 ;  /* 0x0000003c2604722b */ /* 0x000fc80000000004 */
[-C--:B------:R-:W-:Y:S02]  /*3cb0*/  DFMA R60, R60, R42.reuse, R46 ;  /* 0x0000002a3c3c722b */ /* 0x080fe4000000002e */
[----:B------:R-:W-:Y:S02]  /*3cc0*/  DFMA R62, R62, R42, -R50 ;  /* 0x0000002a3e3e722b */ /* 0x000fe40000000832 */
[-C--:B------:R-:W-:Y:S02]  /*3cd0*/  DMUL R50, R36, R64.reuse ;  /* 0x0000004024327228 */ /* 0x080fe40000000000 */
[----:B------:R-:W-:Y:S02]  /*3ce0*/  DMUL R46, R40, R64 ;  /* 0x00000040282e7228 */ /* 0x000fe40000000000 */
[----:B------:R-:W-:Y:S02]  /*3cf0*/  DADD R54, R102, R54 ;  /* 0x0000000066367229 */ /* 0x000fe40000000036 */
[----:B------:R-:W-:-:S02]  /*3d00*/  DMUL R102, R36, R66 ;  /* 0x0000004224667228 */ /* 0x000fc40000000000 */
[-C--:B------:R-:W-:Y:S02]  /*3d10*/  DFMA R50, R38, R66.reuse, R50 ;  /* 0x000000422632722b */ /* 0x080fe40000000032 */
[-C--:B------:R-:W-:Y:S02]  /*3d20*/  DFMA R46, R42, R66.reuse, R46 ;  /* 0x000000422a2e722b */ /* 0x080fe4000000002e */
[----:B------:R-:W-:Y:S02]  /*3d30*/  DMUL R106, R40, R66 ;  /* 0x00000042286a7228 */ /* 0x000fe40000000000 */
[C---:B------:R-:W-:Y:S02]  /*3d40*/  DMUL R66, R36.reuse, R68 ;  /* 0x0000004424427228 */ /* 0x040fe40000000000 */
[----:B------:R-:W-:Y:S02]  /*3d50*/  DMUL R36, R36, R70 ;  /* 0x0000004624247228 */ /* 0x000fe40000000000 */
[----:B------:R-:W-:-:S04]  /*3d60*/  DFMA R102, R38, R64, -R102 ;  /* 0x000000402666722b */ /* 0x000fc80000000866 */
[C---:B------:R-:W-:Y:S02]  /*3d70*/  DFMA R66, R38.reuse, R70, R66 ;  /* 0x000000462642722b */ /* 0x040fe40000000042 */
[----:B------:R-:W-:Y:S01]  /*3d80*/  DFMA R36, R38, R68, -R36 ;  /* 0x000000442624722b */ /* 0x000fe20000000824 */
[----:B------:R-:W3:Y:S01]  /*3d90*/  LDG.E.64 R38, desc[UR16][R52.64+0x40] ;  /* 0x0000401034267981 */ /* 0x000ee2000c1e1b00 */
[----:B------:R-:W-:Y:S02]  /*3da0*/  DFMA R106, R42, R64, -R106 ;  /* 0x000000402a6a722b */ /* 0x000fe4000000086a */
[C---:B------:R-:W-:Y:S01]  /*3db0*/  DMUL R108, R40.reuse, R68 ;  /* 0x00000044286c7228 */ /* 0x040fe20000000000 */
[----:B------:R-:W4:Y:S01]  /*3dc0*/  LDG.E.64 R64, desc[UR16][R52.64+0x48] ;  /* 0x0000481034407981 */ /* 0x000f22000c1e1b00 */
[----:B------:R-:W-:-:S06]  /*3dd0*/  DMUL R40, R40, R70 ;  /* 0x0000004628287228 */ /* 0x000fcc0000000000 */
[C---:B------:R-:W-:Y:S02]  /*3de0*/  DFMA R108, R42.reuse, R70, R108 ;  /* 0x000000462a6c722b */ /* 0x040fe4000000006c */
[----:B------:R-:W-:Y:S01]  /*3df0*/  DFMA R40, R42, R68, -R40 ;  /* 0x000000442a28722b */ /* 0x000fe20000000828 */
[----:B------:R-:W5:Y:S04]  /*3e00*/  LDG.E.64 R68, desc[UR16][R52.64+0x50] ;  /* 0x0000501034447981 */ /* 0x000f68000c1e1b00 */
[----:B------:R-:W5:Y:S01]  /*3e10*/  LDG.E.64 R42, desc[UR16][R52.64+0x58] ;  /* 0x00005810342a7981 */ /* 0x000f62000c1e1b00 */
[----:B------:R-:W-:Y:S02]  /*3e20*/  DFMA R70, RZ, R82, -R84 ;  /* 0x00000052ff46722b */ /* 0x000fe40000000854 */
[----:B------:R-:W-:Y:S01]  /*3e30*/  DFMA R84, RZ, R84, R82 ;  /* 0x00000054ff54722b */ /* 0x000fe20000000052 */
[----:B------:R-:W5:Y:S01]  /*3e40*/  LDG.E.64 R82, desc[UR16][R52.64+0x60] ;  /* 0x0000601034527981 */ /* 0x000f62000c1e1b00 */
[----:B------:R-:W-:-:S02]  /*3e50*/  DADD R76, -R48, R76 ;  /* 0x00000000304c7229 */ /* 0x000fc4000000014c */
[----:B------:R-:W-:Y:S02]  /*3e60*/  DFMA R48, RZ, R78, -R80 ;  /* 0x0000004eff30722b */ /* 0x000fe40000000850 */
[----:B------:R-:W-:Y:S01]  /*3e70*/  DFMA R78, RZ, R80, R78 ;  /* 0x00000050ff4e722b */ /* 0x000fe2000000004e */
[----:B------:R-:W5:Y:S01]  /*3e80*/  LDG.E.64 R80, desc[UR16][R52.64+0x68] ;  /* 0x0000681034507981 */ /* 0x000f62000c1e1b00 */
[----:B------:R-:W-:Y:S02]  /*3e90*/  DADD R70, -R70, R112 ;  /* 0x0000000046467229 */ /* 0x000fe40000000170 */
[----:B------:R-:W-:Y:S02]  /*3ea0*/  DMUL R112, R54, R118 ;  /* 0x0000007636707228 */ /* 0x000fe40000000000 */
[----:B------:R-:W-:Y:S02]  /*3eb0*/  DADD R48, R48, R114 ;  /* 0x0000000030307229 */ /* 0x000fe40000000072 */
[----:B------:R-:W-:-:S02]  /*3ec0*/  DMUL R116, R118, R58 ;  /* 0x0000003a76747228 */ /* 0x000fc40000000000 */
[----:B------:R-:W-:Y:S02]  /*3ed0*/  DMUL R114, R120, R58 ;  /* 0x0000003a78727228 */ /* 0x000fe40000000000 */
[----:B------:R-:W-:Y:S02]  /*3ee0*/  DFMA R112, R56, R120, R112 ;  /* 0x000000783870722b */ /* 0x000fe40000000070 */
[----:B------:R-:W-:Y:S01]  /*3ef0*/  DADD R84, -R84, R122 ;  /* 0x0000000054547229 */ /* 0x000fe2000000017a */
[----:B------:R-:W5:Y:S01]  /*3f00*/  LDG.E.64 R122, desc[UR16][R52.64+0x80] ;  /* 0x00008010347a7981 */ /* 0x000f62000c1e1b00 */
[----:B------:R-:W-:Y:S02]  /*3f10*/  DADD R44, RZ, R44 ;  /* 0x00000000ff2c7229 */ /* 0x000fe4000000002c */
[----:B------:R-:W-:Y:S02]  /*3f20*/  DADD R60, RZ, R60 ;  /* 0x00000000ff3c7229 */ /* 0x000fe4000000003c */
[----:B------:R-:W-:-:S02]  /*3f30*/  DADD R62, RZ, R62 ;  /* 0x00000000ff3e7229 */ /* 0x000fc4000000003e */
[----:B------:R-:W-:Y:S01]  /*3f40*/  DADD R50, RZ, R50 ;  /* 0x00000000ff327229 */ /* 0x000fe20000000032 */
[----:B------:R-:W-:Y:S01]  /*3f50*/  UIMAD UR4, UR14, 0x300, URZ ;  /* 0x000003000e0478a4 */ /* 0x000fe2000f8e02ff */
[----:B------:R-:W-:Y:S01]  /*3f60*/  DADD R46, RZ, R46 ;  /* 0x00000000ff2e7229 */ /* 0x000fe2000000002e */
[----:B------:R-:W-:Y:S02]  /*3f70*/  UISETP.NE.AND UP0, UPT, UR14, 0x1f, UPT ;  /* 0x0000001f0e00788c */ /* 0x000fe4000bf05270 */
[----:B------:R-:W-:-:S04]  /*3f80*/  UIADD3 UR4, UPT, UPT, UR4, 0x300, URZ ;  /* 0x0000030004047890 */ /* 0x000fc8000fffe0ff */
[----:B------:R-:W-:Y:S01]  /*3f90*/  USEL UR4, UR4, URZ, UP0 ;  /* 0x000000ff04047287 */ /* 0x000fe20008000000 */
[----:B------:R-:W-:Y:S02]  /*3fa0*/  DADD R66, RZ, R66 ;  /* 0x00000000ff427229 */ /* 0x000fe40000000042 */
[----:B------:R-:W-:Y:S02]  /*3fb0*/  DADD R102, RZ, R102 ;  /* 0x00000000ff667229 */ /* 0x000fe40000000066 */
[----:B------:R-:W-:Y:S02]  /*3fc0*/  DADD R106, RZ, R106 ;  /* 0x00000000ff6a7229 */ /* 0x000fe4000000006a */
[----:B--2---:R-:W-:Y:S02]  /*3fd0*/  DADD R78, R78, R110 ;  /* 0x000000004e4e7229 */ /* 0x004fe4000000006e */
[----:B------:R-:W-:Y:S02]  /*3fe0*/  DADD R110, RZ, R4 ;  /* 0x00000000ff6e7229 */ /* 0x000fe40000000004 */
[----:B------:R-:W-:-:S02]  /*3ff0*/  DMUL R4, R54, R120 ;  /* 0x0000007836047228 */ /* 0x000fc40000000000 */
[----:B------:R-:W-:Y:S01]  /*4000*/  DFMA R120, R120, R76, R116 ;  /* 0x0000004c7878722b */ /* 0x000fe20000000074 */
[----:B------:R-:W2:Y:S03]  /*4010*/  LDG.E.64 R116, desc[UR16][R52.64+0x78] ;  /* 0x0000781034747981 */ /* 0x000ea6000c1e1b00 */
[----:B------:R-:W-:Y:S02]  /*4020*/  DADD R112, R110, R112 ;  /* 0x000000006e707229 */ /* 0x000fe40000000070 */
[----:B------:R-:W-:Y:S01]  /*4030*/  DFMA R4, R56, R118, -R4 ;  /* 0x000000763804722b */ /* 0x000fe20000000804 */
[----:B------:R-:W2:Y:S01]  /*4040*/  LDG.E.64 R110, desc[UR16][R52.64+0x70] ;  /* 0x00007010346e7981 */ /* 0x000ea2000c1e1b00 */
[----:B------:R-:W-:-:S03]  /*4050*/  DFMA R118, R118, R76, -R114 ;  /* 0x0000004c7676722b */ /* 0x000fc60000000872 */
[----:B------:R0:W2:Y:S01]  /*4060*/  LDG.E.64 R114, desc[UR16][R52.64+0x88] ;  /* 0x0000881034727981 */ /* 0x0000a2000c1e1b00 */
[----:B------:R-:W-:Y:S02]  /*4070*/  DADD R60, R60, R120 ;  /* 0x000000003c3c7229 */ /* 0x000fe40000000078 */
[----:B------:R-:W-:Y:S02]  /*4080*/  DADD R4, R44, R4 ;  /* 0x000000002c047229 */ /* 0x000fe40000000004 */
[----:B------:R-:W-:Y:S02]  /*4090*/  DADD R62, R62, R118 ;  /* 0x000000003e3e7229 */ /* 0x000fe40000000076 */
[-C--:B---3--:R-:W-:Y:S02]  /*40a0*/  DMUL R44, R54, R38.reuse ;  /* 0x00000026362c7228 */ /* 0x088fe40000000000 */
[----:B------:R-:W-:Y:S02]  /*40b0*/  DMUL R120, R58, R38 ;  /* 0x000000263a787228 */ /* 0x000fe40000000000 */
[----:B----4-:R-:W-:-:S04]  /*40c0*/  DMUL R118, R54, R64 ;  /* 0x0000004036767228 */ /* 0x010fc80000000000 */
[-C--:B------:R-:W-:Y:S02]  /*40d0*/  DFMA R44, R56, R64.reuse, R44 ;  /* 0x00000040382c722b */ /* 0x080fe4000000002c */
[-C--:B0-----:R-:W-:Y:S02]  /*40e0*/  DFMA R52, R76, R64.reuse, R120 ;  /* 0x000000404c34722b */ /* 0x081fe40000000078 */
[----:B------:R-:W-:Y:S02]  /*40f0*/  DMUL R64, R58, R64 ;  /* 0x000000403a407228 */ /* 0x000fe40000000000 */
[----:B------:R-:W-:Y:S02]  /*4100*/  DFMA R118, R56, R38, -R118 ;  /* 0x000000263876722b */ /* 0x000fe40000000876 */
[----:B------:R-:W-:Y:S02]  /*4110*/  DADD R44, R50, R44 ;  /* 0x00000000322c7229 */ /* 0x000fe4000000002c */
[----:B-----5:R-:W-:-:S02]  /*4120*/  DMUL R50, R54, R68 ;  /* 0x0000004436327228 */ /* 0x020fc40000000000 */
[----:B------:R-:W-:Y:S02]  /*4130*/  DFMA R64, R76, R38, -R64 ;  /* 0x000000264c40722b */ /* 0x000fe40000000840 */
[----:B------:R-:W-:Y:S02]  /*4140*/  DMUL R54, R54, R42 ;  /* 0x0000002a36367228 */ /* 0x000fe40000000000 */
[----:B------:R-:W-:Y:S02]  /*4150*/  DMUL R38, R58, R68 ;  /* 0x000000443a267228 */ /* 0x000fe40000000000 */
[----:B------:R-:W-:Y:S02]  /*4160*/  DADD R52, R46, R52 ;  /* 0x000000002e347229 */ /* 0x000fe40000000034 */
[-C--:B------:R-:W-:Y:S01]  /*4170*/  DMUL R58, R58, R42.reuse ;  /* 0x0000002a3a3a7228 */ /* 0x080fe20000000000 */
[----:B------:R-:W-:Y:S01]  /*4180*/  MOV R47, 0x10 ;  /* 0x00000010002f7802 */ /* 0x000fe20000000f00 */
[C---:B------:R-:W-:Y:S01]  /*4190*/  DFMA R50, R56.reuse, R42, R50 ;  /* 0x0000002a3832722b */ /* 0x040fe20000000032 */
[----:B------:R-:W-:Y:S01]  /*41a0*/  VIADD R46, R0, UR4 ;  /* 0x00000004002e7c36 */ /* 0x000fe20008000000 */
[----:B------:R-:W-:-:S02]  /*41b0*/  DFMA R56, R56, R68, -R54 ;  /* 0x000000443838722b */ /* 0x000fc40000000836 */
[----:B------:R-:W-:Y:S02]  /*41c0*/  DFMA R42, R76, R42, R38 ;  /* 0x0000002a4c2a722b */ /* 0x000fe40000000026 */
[----:B------:R-:W-:Y:S02]  /*41d0*/  DMUL R38, R48, R82 ;  /* 0x0000005230267228 */ /* 0x000fe40000000000 */
[----:B------:R-:W-:Y:S01]  /*41e0*/  DMUL R54, R82, R70 ;  /* 0x0000004652367228 */ /* 0x000fe20000000000 */
[----:B------:R-:W-:Y:S01]  /*41f0*/  IMAD.WIDE.U32 R46, R46, R47, UR10 ;  /* 0x0000000a2e2e7e25 */ /* 0x000fe2000f8e002f */
[----:B------:R-:W-:Y:S02]  /*4200*/  DFMA R68, R76, R68, -R58 ;  /* 0x000000444c44722b */ /* 0x000fe4000000083a */
[----:B------:R-:W-:Y:S02]  /*4210*/  DADD R50, R66, R50 ;  /* 0x0000000042327229 */ /* 0x000fe40000000032 */
[----:B------:R-:W-:Y:S01]  /*4220*/  DADD R102, R102, R118 ;  /* 0x0000000066667229 */ /* 0x000fe20000000076 */
[----:B------:R-:W3:Y:S01]  /*4230*/  LDG.E.64 R66, desc[UR16][R46.64+0x60] ;  /* 0x000060102e427981 */ /* 0x000ee2000c1e1b00 */
[----:B------:R-:W-:-:S02]  /*4240*/  DADD R64, R106, R64 ;  /* 0x000000006a407229 */ /* 0x000fc40000000040 */
[-C--:B------:R-:W-:Y:S01]  /*4250*/  DMUL R76, R48, R80.reuse ;  /* 0x00000050304c7228 */ /* 0x080fe20000000000 */
[----:B------:R-:W3:Y:S01]  /*4260*/  LDG.E.64 R58, desc[UR16][R46.64+0x68] ;  /* 0x000068102e3a7981 */ /* 0x000ee2000c1e1b00 */
[----:B------:R-:W-:Y:S02]  /*4270*/  DFMA R38, R78, R80, R38 ;  /* 0x000000504e26722b */ /* 0x000fe40000000026 */
[C---:B------:R-:W-:Y:S01]  /*4280*/  DFMA R54, R80.reuse, R84, R54 ;  /* 0x000000545036722b */ /* 0x040fe20000000036 */
[----:B------:R-:W4:Y:S01]  /*4290*/  LDG.E.64 R106, desc[UR16][R46.64+0x90] ;  /* 0x000090102e6a7981 */ /* 0x000f22000c1e1b00 */
[----:B------:R-:W-:-:S03]  /*42a0*/  DMUL R118, R80, R70 ;  /* 0x0000004650767228 */ /* 0x000fc60000000000 */
[----:B------:R-:W4:Y:S01]  /*42b0*/  LDG.E.64 R80, desc[UR16][R46.64+0x98] ;  /* 0x000098102e507981 */ /* 0x000f22000c1e1b00 */
[----:B------:R-:W-:Y:S02]  /*42c0*/  DFMA R76, R78, R82, -R76 ;  /* 0x000000524e4c722b */ /* 0x000fe4000000084c */
[----:B------:R-:W-:Y:S01]  /*42d0*/  DADD R36, RZ, R36 ;  /* 0x00000000ff247229 */ /* 0x000fe20000000024 */
[----:B------:R-:W5:Y:S01]  /*42e0*/  LDG.E.64 R120, desc[UR16][R46.64+0x48] ;  /* 0x000048102e787981 */ /* 0x000f62000c1e1b00 */
[----:B------:R-:W-:-:S03]  /*42f0*/  DFMA R118, R82, R84, -R118 ;  /* 0x000000545276722b */ /* 0x000fc60000000876 */
[----:B------:R-:W5:Y:S01]  /*4300*/  LDG.E.64 R82, desc[UR16][R46.64] ;  /* 0x000000102e527981 */ /* 0x000f62000c1e1b00 */
[----:B------:R-:W-:Y:S02]  /*4310*/  DADD R38, R112, R38 ;  /* 0x0000000070267229 */ /* 0x000fe40000000026 */
[----:B------:R-:W-:Y:S01]  /*4320*/  DADD R4, R4, R76 ;  /* 0x0000000004047229 */ /* 0x000fe2000000004c */
[----:B------:R-:W5:Y:S01]  /*4330*/  LDG.E.64 R112, desc[UR16][R46.64+0x78] ;  /* 0x000078102e707981 */ /* 0x000f62000c1e1b00 */
[----:B------:R-:W-:Y:S02]  /*4340*/  DADD R54, R60, R54 ;  /* 0x000000003c367229 */ /* 0x000fe40000000036 */
[----:B------:R-:W-:Y:S02]  /*4350*/  DADD R108, RZ, R108 ;  /* 0x00000000ff6c7229 */ /* 0x000fe4000000006c */
[----:B------:R-:W-:Y:S02]  /*4360*/  DADD R62, R62, R118 ;  /* 0x000000003e3e7229 */ /* 0x000fe40000000076 */
[----:B------:R-:W-:-:S02]  /*4370*/  DFMA R60, -RZ, R38, R4 ;  /* 0x00000026ff3c722b */ /* 0x000fc40000000104 */
[----:B------:R-:W-:Y:S02]  /*4380*/  DADD R56, R36, R56 ;  /* 0x0000000024387229 */ /* 0x000fe40000000038 */
[--C-:B------:R-:W-:Y:S02]  /*4390*/  DFMA R36, RZ, R4, R38.reuse ;  /* 0x00000004ff24722b */ /* 0x100fe40000000026 */
[----:B------:R-:W-:Y:S02]  /*43a0*/  DADD R34, R34, R38 ;  /* 0x0000000022227229 */ /* 0x000fe40000000026 */
[----:B------:R-:W-:Y:S02]  /*43b0*/  DADD R22, R22, R4 ;  /* 0x0000000016167229 */ /* 0x000fe40000000004 */
[----:B------:R-:W-:Y:S02]  /*43c0*/  DADD R38, R12, R54 ;  /* 0x000000000c267229 */ /* 0x000fe40000000036 */
[----:B------:R-:W-:-:S02]  /*43d0*/  DADD R26, R26, R60 ;  /* 0x000000001a1a7229 */ /* 0x000fc4000000003c */
[----:B------:R-:W-:Y:S02]  /*43e0*/  DADD R40, RZ, R40 ;  /* 0x00000000ff287229 */ /* 0x000fe40000000028 */
[----:B------:R-:W-:Y:S02]  /*43f0*/  DADD R42, R108, R42 ;  /* 0x000000006c2a7229 */ /* 0x000fe4000000002a */
[----:B------:R-:W-:Y:S02]  /*4400*/  DFMA R4, RZ, R54, -R62 ;  /* 0x00000036ff04722b */ /* 0x000fe4000000083e */
[----:B------:R-:W-:Y:S02]  /*4410*/  DFMA R12, RZ, R62, R54 ;  /* 0x0000003eff0c722b */ /* 0x000fe40000000036 */
[----:B------:R-:W-:Y:S02]  /*4420*/  DADD R24, R24, R62 ;  /* 0x0000000018187229 */ /* 0x000fe4000000003e */
[----:B------:R-:W-:-:S02]  /*4430*/  DMUL R108, R48, R122 ;  /* 0x0000007a306c7228 */ /* 0x000fc40000000000 */
[----:B------:R-:W-:Y:S02]  /*4440*/  DADD R68, R40, R68 ;  /* 0x0000000028447229 */ /* 0x000fe40000000044 */
[----:B------:R-:W-:Y:S02]  /*4450*/  DADD R32, R32, -R36 ;  /* 0x0000000020207229 */ /* 0x000fe40000000824 */
[----:B------:R-:W-:Y:S01]  /*4460*/  DADD R36, R8, R4 ;  /* 0x0000000008247229 */ /* 0x000fe20000000004 */
[----:B------:R-:W5:Y:S04]  /*4470*/  LDG.E.64 R4, desc[UR16][R46.64+0x18] ;  /* 0x000018102e047981 */ /* 0x000f68000c1e1b00 */
[----:B------:R-:W5:Y:S01]  /*4480*/  LDG.E.64 R8, desc[UR16][R30.64+0x128] ;  /* 0x000128101e087981 */ /* 0x000f62000c1e1b00 */
[----:B------:R-:W-:-:S03]  /*4490*/  DADD R12, R14, R12 ;  /* 0x000000000e0c7229 */ /* 0x000fc6000000000c */
[----:B------:R-:W5:Y:S01]  /*44a0*/  LDG.E.64 R14, desc[UR16][R30.64+0x120] ;  /* 0x000120101e0e7981 */ /* 0x000f62000c1e1b00 */
[C---:B--2---:R-:W-:Y:S02]  /*44b0*/  DMUL R60, R48.reuse, R116 ;  /* 0x00000074303c7228 */ /* 0x044fe40000000000 */
[C---:B------:R-:W-:Y:S02]  /*44c0*/  DMUL R76, R48.reuse, R110 ;  /* 0x0000006e304c7228 */ /* 0x040fe40000000000 */
[----:B------:R-:W-:-:S04]  /*44d0*/  DMUL R62, R48, R114 ;  /* 0x00000072303e7228 */ /* 0x000fc80000000000 */
[-C--:B------:R-:W-:Y:S02]  /*44e0*/  DFMA R48, R78, R110.reuse, -R60 ;  /* 0x0000006e4e30722b */ /* 0x080fe4000000083c */
[----:B------:R-:W-:Y:S02]  /*44f0*/  DMUL R40, R70, R110 ;  /* 0x0000006e46287228 */ /* 0x000fe40000000000 */
[C---:B------:R-:W-:Y:S02]  /*4500*/  DFMA R54, R78.reuse, R116, R76 ;  /* 0x000000744e36722b */ /* 0x040fe4000000004c */
[C---:B------:R-:W-:Y:S02]  /*4510*/  DFMA R60, R78.reuse, R114, R108 ;  /* 0x000000724e3c722b */ /* 0x040fe4000000006c */
[----:B------:R-:W-:Y:S01]  /*4520*/  DFMA R78, R78, R122, -R62 ;  /* 0x0000007a4e4e722b */ /* 0x000fe2000000083e */
[----:B------:R-:W2:Y:S04]  /*4530*/  LDG.E.64 R108, desc[UR16][R46.64+0x70] ;  /* 0x000070102e6c7981 */ /* 0x000ea8000c1e1b00 */
[----:B------:R-:W2:Y:S01]  /*4540*/  LDG.E.64 R62, desc[UR16][R46.64+0x8] ;  /* 0x000008102e3e7981 */ /* 0x000ea2000c1e1b00 */
[----:B------:R-:W-:-:S02]  /*4550*/  DFMA R40, R84, R116, R40 ;  /* 0x000000745428722b */ /* 0x000fc40000000028 */
[C---:B------:R-:W-:Y:S02]  /*4560*/  DMUL R116, R70.reuse, R116 ;  /* 0x0000007446747228 */ /* 0x040fe40000000000 */
[C---:B------:R-:W-:Y:S02]  /*4570*/  DMUL R76, R70.reuse, R122 ;  /* 0x0000007a464c7228 */ /* 0x040fe40000000000 */
[----:B------:R-:W-:Y:S02]  /*4580*/  DMUL R70, R70, R114 ;  /* 0x0000007246467228 */ /* 0x000fe40000000000 */
[----:B------:R-:W-:Y:S02]  /*4590*/  DADD R44, R44, R54 ;  /* 0x000000002c2c7229 */ /* 0x000fe40000000036 */
[C---:B------:R-:W-:Y:S01]  /*45a0*/  DFMA R110, R84.reuse, R110, -R116 ;  /* 0x0000006e546e722b */ /* 0x040fe20000000874 */
[----:B------:R-:W2:Y:S01]  /*45b0*/  LDG.E.64 R54, desc[UR16][R30.64+0x138] ;  /* 0x000138101e367981 */ /* 0x000ea2000c1e1b00 */
[----:B------:R-:W-:-:S02]  /*45c0*/  DFMA R114, R84, R114, R76 ;  /* 0x000000725472722b */ /* 0x000fc4000000004c */
[----:B------:R-:W-:Y:S01]  /*45d0*/  DFMA R84, R84, R122, -R70 ;  /* 0x0000007a5454722b */ /* 0x000fe20000000846 */
[----:B------:R-:W2:Y:S04]  /*45e0*/  LDG.E.64 R116, desc[UR16][R46.64+0x10] ;  /* 0x000010102e747981 */ /* 0x000ea8000c1e1b00 */
[----:B------:R-:W2:Y:S04]  /*45f0*/  LDG.E.64 R76, desc[UR16][R46.64+0x30] ;  /* 0x000030102e4c7981 */ /* 0x000ea8000c1e1b00 */
[----:B------:R-:W2:Y:S01]  /*4600*/  LDG.E.64 R70, desc[UR16][R46.64+0x38] ;  /* 0x000038102e467981 */ /* 0x000ea2000c1e1b00 */
[----:B------:R-:W-:-:S03]  /*4610*/  DADD R48, R102, R48 ;  /* 0x0000000066307229 */ /* 0x000fc60000000030 */
[----:B------:R-:W2:Y:S01]  /*4620*/  LDG.E.64 R102, desc[UR16][R30.64+0x130] ;  /* 0x000130101e667981 */ /* 0x000ea2000c1e1b00 */
[----:B------:R-:W-:Y:S02]  /*4630*/  DADD R40, R52, R40 ;  /* 0x0000000034287229 */ /* 0x000fe40000000028 */
[--C-:B------:R-:W-:Y:S01]  /*4640*/  DADD R52, R20, R44.reuse ;  /* 0x0000000014347229 */ /* 0x100fe2000000002c */
[----:B------:R-:W2:Y:S01]  /*4650*/  LDG.E.64 R122, desc[UR16][R46.64+0x20] ;  /* 0x000020102e7a7981 */ /* 0x000ea2000c1e1b00 */
[----:B------:R-:W-:Y:S02]  /*4660*/  DFMA R20, RZ, R48, R44 ;  /* 0x00000030ff14722b */ /* 0x000fe4000000002c */
[----:B------:R-:W-:Y:S02]  /*4670*/  DADD R64, R64, R110 ;  /* 0x0000000040407229 */ /* 0x000fe4000000006e */
[--C-:B------:R-:W-:Y:S01]  /*4680*/  DFMA R44, -RZ, R44, R48.reuse ;  /* 0x0000002cff2c722b */ /* 0x100fe20000000130 */
[----:B------:R-:W2:Y:S01]  /*4690*/  LDG.E.64 R110, desc[UR16][R46.64+0xa8] ;  /* 0x0000a8102e6e7981 */ /* 0x000ea2000c1e1b00 */
[----:B------:R-:W-:-:S03]  /*46a0*/  DADD R10, R10, R48 ;  /* 0x000000000a0a7229 */ /* 0x000fc60000000030 */
[----:B------:R-:W2:Y:S01]  /*46b0*/  LDG.E.64 R48, desc[UR16][R46.64+0xa0] ;  /* 0x0000a0102e307981 */ /* 0x000ea2000c1e1b00 */
[----:B------:R-:W-:Y:S02]  /*46c0*/  DADD R118, R28, R40 ;  /* 0x000000001c767229 */ /* 0x000fe40000000028 */
[----:B------:R-:W-:Y:S02]  /*46d0*/  DFMA R28, RZ, R40, -R64 ;  /* 0x00000028ff1c722b */ /* 0x000fe40000000840 */
[----:B------:R-:W-:Y:S02]  /*46e0*/  DFMA R40, RZ, R64, R40 ;  /* 0x00000040ff28722b */ /* 0x000fe40000000028 */
[----:B------:R-:W-:Y:S01]  /*46f0*/  DADD R72, R72, R64 ;  /* 0x0000000048487229 */ /* 0x000fe20000000040 */
[----:B------:R-:W2:Y:S01]  /*4700*/  LDG.E.64 R64, desc[UR16][R46.64+0x40] ;  /* 0x000040102e407981 */ /* 0x000ea2000c1e1b00 */
[----:B------:R-:W-:Y:S02]  /*4710*/  DADD R50, R50, R60 ;  /* 0x0000000032327229 */ /* 0x000fe4000000003c */
[----:B------:R-:W-:Y:S01]  /*4720*/  DADD R56, R56, R78 ;  /* 0x0000000038387229 */ /* 0x000fe2000000004e */
[----:B------:R-:W2:Y:S01]  /*4730*/  LDG.E.64 R60, desc[UR16][R46.64+0x88] ;  /* 0x000088102e3c7981 */ /* 0x000ea2000c1e1b00 */
[----:B------:R-:W-:-:S02]  /*4740*/  DADD R42, R42, R114 ;  /* 0x000000002a2a7229 */ /* 0x000fc40000000072 */
[----:B------:R-:W-:Y:S01]  /*4750*/  DADD R68, R68, R84 ;  /* 0x0000000044447229 */ /* 0x000fe20000000054 */
[----:B------:R-:W2:Y:S01]  /*4760*/  LDG.E.64 R78, desc[UR16][R46.64+0x58] ;  /* 0x000058102e4e7981 */ /* 0x000ea2000c1e1b00 */
[----:B------:R-:W-:Y:S02]  /*4770*/  DADD R40, R16, R40 ;  /* 0x0000000010287229 */ /* 0x000fe40000000028 */
[--C-:B------:R-:W-:Y:S01]  /*4780*/  DFMA R16, RZ, R56, R50.reuse ;  /* 0x00000038ff10722b */ /* 0x100fe20000000032 */
[----:B------:R-:W2:Y:S01]  /*4790*/  LDG.E.64 R114, desc[UR16][R30.64+0x140] ;  /* 0x000140101e727981 */ /* 0x000ea2000c1e1b00 */
[----:B------:R-:W-:Y:S02]  /*47a0*/  DADD R94, R94, R50 ;  /* 0x000000005e5e7229 */ /* 0x000fe40000000032 */
[----:B------:R-:W-:Y:S01]  /*47b0*/  DADD R18, R18, R44 ;  /* 0x0000000012127229 */ /* 0x000fe2000000002c */
[----:B------:R-:W2:Y:S01]  /*47c0*/  LDG.E.64 R84, desc[UR16][R30.64+0x148] ;  /* 0x000148101e547981 */ /* 0x000ea2000c1e1b00 */
[----:B------:R-:W-:-:S02]  /*47d0*/  DADD R6, R6, R28 ;  /* 0x0000000006067229 */ /* 0x000fc4000000001c */
[--C-:B------:R-:W-:Y:S01]  /*47e0*/  DFMA R50, -RZ, R50, R56.reuse ;  /* 0x00000032ff32722b */ /* 0x100fe20000000138 */
[----:B------:R-:W2:Y:S01]  /*47f0*/  LDG.E.64 R44, desc[UR16][R46.64+0xb8] ;  /* 0x0000b8102e2c7981 */ /* 0x000ea2000c1e1b00 */
[----:B------:R-:W-:Y:S02]  /*4800*/  DADD R98, R98, R56 ;  /* 0x0000000062627229 */ /* 0x000fe40000000038 */
[----:B------:R-:W-:Y:S01]  /*4810*/  DFMA R28, RZ, R42, -R68 ;  /* 0x0000002aff1c722b */ /* 0x000fe20000000844 */
[----:B------:R-:W2:Y:S01]  /*4820*/  LDG.E.64 R56, desc[UR16][R46.64+0xb0] ;  /* 0x0000b0102e387981 */ /* 0x000ea2000c1e1b00 */
[--C-:B------:R-:W-:Y:S02]  /*4830*/  DADD R86, R86, R42.reuse ;  /* 0x0000000056567229 */ /* 0x100fe4000000002a */
[----:B------:R-:W-:Y:S02]  /*4840*/  DFMA R42, RZ, R68, R42 ;  /* 0x00000044ff2a722b */ /* 0x000fe4000000002a */
[----:B------:R-:W-:Y:S01]  /*4850*/  DADD R90, R90, R68 ;  /* 0x000000005a5a7229 */ /* 0x000fe20000000044 */
[----:B------:R-:W2:Y:S01]  /*4860*/  LDG.E.64 R68, desc[UR16][R46.64+0x80] ;  /* 0x000080102e447981 */ /* 0x000ea2000c1e1b00 */
[----:B------:R-:W-:-:S02]  /*4870*/  DADD R20, R74, -R20 ;  /* 0x000000004a147229 */ /* 0x000fc40000000814 */
[----:B---3--:R-:W-:Y:S02]  /*4880*/  DFMA R74, RZ, R66, -R58 ;  /* 0x00000042ff4a722b */ /* 0x008fe4000000083a */
[----:B------:R-:W-:Y:S02]  /*4890*/  DFMA R58, RZ, R58, R66 ;  /* 0x0000003aff3a722b */ /* 0x000fe40000000042 */
[----:B----4-:R-:W-:Y:S02]  /*48a0*/  DFMA R66, RZ, R106, -R80 ;  /* 0x0000006aff42722b */ /* 0x010fe40000000850 */
[----:B------:R-:W-:Y:S01]  /*48b0*/  DFMA R106, RZ, R80, R106 ;  /* 0x00000050ff6a722b */ /* 0x000fe2000000006a */
[----:B------:R-:W3:Y:S01]  /*48c0*/  LDG.E.64 R80, desc[UR16][R46.64+0x28] ;  /* 0x000028102e507981 */ /* 0x000ee2000c1e1b00 */
[----:B-----5:R-:W-:-:S03]  /*48d0*/  DADD R82, -R74, R82 ;  /* 0x000000004a527229 */ /* 0x020fc60000000152 */
[----:B------:R0:W4:Y:S01]  /*48e0*/  LDG.E.64 R74, desc[UR16][R46.64+0x50] ;  /* 0x000050102e4a7981 */ /* 0x000122000c1e1b00 */
[----:B------:R-:W-:Y:S02]  /*48f0*/  DADD R50, R88, R50 ;  /* 0x0000000058327229 */ /* 0x000fe40000000032 */
[----:B--2---:R-:W-:Y:S02]  /*4900*/  DADD R58, -R58, R62 ;  /* 0x000000003a3a7229 */ /* 0x004fe4000000013e */
[----:B------:R-:W-:Y:S02]  /*4910*/  DFMA R62, RZ, R112, R108 ;  /* 0x00000070ff3e722b */ /* 0x000fe4000000006c */
[----:B------:R-:W-:-:S06]  /*4920*/  DFMA R108, RZ, R108, -R112 ;  /* 0x0000006cff6c722b */ /* 0x000fcc0000000870 */
[----:B------:R-:W-:Y:S02]  /*4930*/  DADD R4, -R62, R4 ;  /* 0x000000003e047229 */ /* 0x000fe40000000104 */
[----:B------:R-:W-:Y:S02]  /*4940*/  DMUL R62, R58, R8 ;  /* 0x000000083a3e7228 */ /* 0x000fe40000000000 */
[----:B------:R-:W-:-:S04]  /*4950*/  DADD R116, -R108, R116 ;  /* 0x000000006c747229 */ /* 0x000fc80000000174 */
[----:B0-----:R-:W-:Y:S02]  /*4960*/  DMUL R46, R4, R54 ;  /* 0x00000036042e7228 */ /* 0x001fe40000000000 */
[----:B------:R-:W-:Y:S02]  /*4970*/  DADD R66, R66, R76 ;  /* 0x0000000042427229 */ /* 0x000fe4000000004c */
[----:B------:R-:W-:Y:S02]  /*4980*/  DFMA R76, R82, R14, -R62 ;  /* 0x0000000e524c722b */ /* 0x000fe4000000083e */
[----:B------:R-:W-:Y:S02]  /*4990*/  DADD R70, R106, R70 ;  /* 0x000000006a467229 */ /* 0x000fe40000000046 */
[----:B------:R-:W-:Y:S02]  /*49a0*/  DFMA R62, R116, R102, -R46 ;  /* 0x00000066743e722b */ /* 0x000fe4000000082e */
[----:B------:R-:W-:-:S02]  /*49b0*/  DMUL R46, R58, R14 ;  /* 0x0000000e3a2e7228 */ /* 0x000fc40000000000 */
[----:B------:R-:W-:Y:S02]  /*49c0*/  DADD R76, RZ, R76 ;  /* 0x00000000ff4c7229 */ /* 0x000fe4000000004c */
[C---:B------:R-:W-:Y:S02]  /*49d0*/  DMUL R88, R8.reuse, R70 ;  /* 0x0000004608587228 */ /* 0x040fe40000000000 */
[----:B------:R-:W-:Y:S02]  /*49e0*/  DMUL R106, R8, R66 ;  /* 0x00000042086a7228 */ /* 0x000fe40000000000 */
[----:B------:R-:W-:Y:S02]  /*49f0*/  DFMA R46, R82, R8, R46 ;  /* 0x00000008522e722b */ /* 0x000fe4000000002e */
[----:B------:R-:W-:Y:S02]  /*4a00*/  DADD R62, R76, R62 ;  /* 0x000000004c3e7229 */ /* 0x000fe4000000003e */
[----:B------:R-:W-:Y:S01]  /*4a10*/  DFMA R8, R14, R66, -R88 ;  /* 0x000000420e08722b */ /* 0x000fe20000000858 */
[----:B------:R-:W2:Y:S01]  /*4a20*/  LDG.E.64 R76, desc[UR16][R30.64+0x150] ;  /* 0x000150101e4c7981 */ /* 0x000ea2000c1e1b00 */
[----:B------:R-:W-:-:S02]  /*4a30*/  DFMA R88, RZ, R48, -R110 ;  /* 0x00000030ff58722b */ /* 0x000fc4000000086e */
[----:B------:R-:W-:Y:S01]  /*4a40*/  DFMA R110, RZ, R110, R48 ;  /* 0x0000006eff6e722b */ /* 0x000fe20000000030 */
[----:B------:R-:W5:Y:S01]  /*4a50*/  LDG.E.64 R48, desc[UR16][R30.64+0x158] ;  /* 0x000158101e307981 */ /* 0x000f62000c1e1b00 */
[----:B------:R-:W-:Y:S02]  /*4a60*/  DFMA R14, R14, R70, R106 ;  /* 0x000000460e0e722b */ /* 0x000fe4000000006a */
[----:B------:R-:W-:Y:S01]  /*4a70*/  DMUL R108, R4, R102 ;  /* 0x00000066046c7228 */ /* 0x000fe20000000000 */
[----:B------:R-:W5:Y:S03]  /*4a80*/  LDG.E.64 R106, desc[UR16][R30.64+0x168] ;  /* 0x000168101e6a7981 */ /* 0x000f66000c1e1b00 */
[----:B------:R-:W-:Y:S02]  /*4a90*/  DADD R120, R110, R120 ;  /* 0x000000006e787229 */ /* 0x000fe40000000078 */
[----:B------:R-:W-:-:S02]  /*4aa0*/  DADD R64, R88, R64 ;  /* 0x0000000058407229 */ /* 0x000fc40000000040 */
[----:B------:R-:W-:Y:S01]  /*4ab0*/  DADD R46, RZ, R46 ;  /* 0x00000000ff2e7229 */ /* 0x000fe2000000002e */
[----:B------:R-:W5:Y:S01]  /*4ac0*/  LDG.E.64 R88, desc[UR16][R30.64+0x160] ;  /* 0x000160101e587981 */ /* 0x000f62000c1e1b00 */
[----:B------:R-:W-:Y:S02]  /*4ad0*/  DFMA R108, R116, R54, R108 ;  /* 0x00000036746c722b */ /* 0x000fe4000000006c */
[C---:B------:R-:W-:Y:S02]  /*4ae0*/  DMUL R110, R54.reuse, R120 ;  /* 0x00000078366e7228 */ /* 0x040fe40000000000 */
[----:B------:R-:W-:Y:S02]  /*4af0*/  DMUL R54, R54, R64 ;  /* 0x0000004036367228 */ /* 0x000fe40000000000 */
[----:B------:R-:W-:Y:S02]  /*4b00*/  DADD R8, RZ, R8 ;  /* 0x00000000ff087229 */ /* 0x000fe40000000008 */
[----:B------:R-:W-:-:S02]  /*4b10*/  DADD R46, R46, R108 ;  /* 0x000000002e2e7229 */ /* 0x000fc4000000006c */
[C---:B------:R-:W-:Y:S02]  /*4b20*/  DFMA R108, R102.reuse, R64, -R110 ;  /* 0x00000040666c722b */ /* 0x040fe4000000086e */
[----:B------:R-:W-:Y:S02]  /*4b30*/  DADD R112, RZ, R14 ;  /* 0x00000000ff707229 */ /* 0x000fe4000000000e */
[----:B------:R-:W-:Y:S01]  /*4b40*/  DFMA R110, R102, R120, R54 ;  /* 0x00000078666e722b */ /* 0x000fe20000000036 */
[----:B------:R-:W5:Y:S03]  /*4b50*/  LDG.E.64 R102, desc[UR16][R30.64+0x170] ;  /* 0x000170101e667981 */ /* 0x000f66000c1e1b00 */
[----:B------:R-:W-:Y:S02]  /*4b60*/  DADD R14, R8, R108 ;  /* 0x00000000080e7229 */ /* 0x000fe4000000006c */
[----:B------:R-:W-:Y:S01]  /*4b70*/  DFMA R108, RZ, R56, -R44 ;  /* 0x00000038ff6c722b */ /* 0x000fe2000000082c */
[----:B------:R-:W5:Y:S01]  /*4b80*/  LDG.E.64 R54, desc[UR16][R30.64+0x178] ;  /* 0x000178101e367981 */ /* 0x000f62000c1e1b00 */
[----:B------:R-:W-:-:S02]  /*4b90*/  DFMA R44, RZ, R44, R56 ;  /* 0x0000002cff2c722b */ /* 0x000fc40000000038 */
[----:B------:R-:W-:Y:S02]  /*4ba0*/  DFMA R56, RZ, R60, R68 ;  /* 0x0000003cff38722b */ /* 0x000fe40000000044 */
[----:B------:R-:W-:-:S04]  /*4bb0*/  DFMA R60, RZ, R68, -R60 ;  /* 0x00000044ff3c722b */ /* 0x000fc8000000083c */
[----:B------:R-:W-:Y:S02]  /*4bc0*/  DADD R78, R44, R78 ;  /* 0x000000002c4e7229 */ /* 0x000fe4000000004e */
[----:B------:R-:W-:Y:S01]  /*4bd0*/  DADD R8, R112, R110 ;  /* 0x0000000070087229 */ /* 0x000fe2000000006e */
[----:B------:R-:W5:Y:S01]  /*4be0*/  LDG.E.64 R44, desc[UR16][R30.64+0x188] ;  /* 0x000188101e2c7981 */ /* 0x000f62000c1e1b00 */
[----:B------:R-:W-:-:S03]  /*4bf0*/  DADD R122, -R60, R122 ;  /* 0x000000003c7a7229 */ /* 0x000fc6000000017a */
[----:B------:R-:W5:Y:S01]  /*4c00*/  LDG.E.64 R112, desc[UR16][R30.64+0x1a8] ;  /* 0x0001a8101e707981 */ /* 0x000f62000c1e1b00 */
[----:B------:R-:W-:Y:S02]  /*4c10*/  DMUL R60, R84, R78 ;  /* 0x0000004e543c7228 */ /* 0x000fe40000000000 */
[----:B---3--:R-:W-:Y:S01]  /*4c20*/  DADD R80, -R56, R80 ;  /* 0x0000000038507229 */ /* 0x008fe20000000150 */
[----:B------:R-:W3:Y:S01]  /*4c30*/  LDG.E.64 R56, desc[UR16][R30.64+0x180] ;  /* 0x000180101e387981 */ /* 0x000ee2000c1e1b00 */
[----:B----4-:R-:W-:-:S06]  /*4c40*/  DADD R74, R108, R74 ;  /* 0x000000006c4a7229 */ /* 0x010fcc000000004a */
[C---:B------:R-:W-:Y:S02]  /*4c50*/  DMUL R108, R80.reuse, R114 ;  /* 0x00000072506c7228 */ /* 0x040fe40000000000 */
[----:B------:R-:W-:Y:S02]  /*4c60*/  DMUL R110, R80, R84 ;  /* 0x00000054506e7228 */ /* 0x000fe40000000000 */
[----:B------:R-:W-:-:S04]  /*4c70*/  DMUL R68, R84, R74 ;  /* 0x0000004a54447228 */ /* 0x000fc80000000000 */
[C---:B------:R-:W-:Y:S02]  /*4c80*/  DFMA R84, R122.reuse, R84, R108 ;  /* 0x000000547a54722b */ /* 0x040fe4000000006c */
[----:B------:R-:W4:Y:S01]  /*4c90*/  LDG.E.64 R108, desc[UR16][R30.64+0x190] ;  /* 0x000190101e6c7981 */ /* 0x000f22000c1e1b00 */
[----:B------:R-:W-:Y:S02]  /*4ca0*/  DFMA R110, R122, R114, -R110 ;  /* 0x000000727a6e722b */ /* 0x000fe4000000086e */
[C---:B------:R-:W-:Y:S02]  /*4cb0*/  DFMA R60, R114.reuse, R74, -R60 ;  /* 0x0000004a723c722b */ /* 0x040fe4000000083c */
[----:B------:R-:W-:Y:S01]  /*4cc0*/  DFMA R114, R114, R78, R68 ;  /* 0x0000004e7272722b */ /* 0x000fe20000000044 */
[----:B------:R-:W4:Y:S03]  /*4cd0*/  LDG.E.64 R68, desc[UR16][R30.64+0x198] ;  /* 0x000198101e447981 */ /* 0x000f26000c1e1b00 */
[----:B------:R-:W-:-:S02]  /*4ce0*/  DADD R62, R62, R110 ;  /* 0x000000003e3e7229 */ /* 0x000fc4000000006e */
[----:B------:R0:W4:Y:S01]  /*4cf0*/  LDG.E.64 R110, desc[UR16][R30.64+0x1a0] ;  /* 0x0001a0101e6e7981 */ /* 0x000122000c1e1b00 */
[----:B------:R-:W-:Y:S02]  /*4d00*/  DADD R46, R46, R84 ;  /* 0x000000002e2e7229 */ /* 0x000fe40000000054 */
[----:B------:R-:W-:Y:S02]  /*4d10*/  DADD R14, R14, R60 ;  /* 0x000000000e0e7229 */ /* 0x000fe4000000003c */
[----:B------:R-:W-:Y:S02]  /*4d20*/  DADD R8, R8, R114 ;  /* 0x0000000008087229 */ /* 0x000fe40000000072 */
[----:B------:R-:W-:Y:S02]  /*4d30*/  DADD R34, R34, R62 ;  /* 0x0000000022227229 */ /* 0x000fe4000000003e */
[----:B------:R-:W-:Y:S02]  /*4d40*/  DFMA R60, RZ, R62, -R46 ;  /* 0x0000003eff3c722b */ /* 0x000fe4000000082e */
[----:B------:R-:W-:-:S02]  /*4d50*/  DFMA R62, RZ, R46, R62 ;  /* 0x0000002eff3e722b */ /* 0x000fc4000000003e */
[----:B------:R-:W-:Y:S02]  /*4d60*/  DADD R22, R22, R46 ;  /* 0x0000000016167229 */ /* 0x000fe4000000002e */
[--C-:B0-----:R-:W-:Y:S02]  /*4d70*/  DFMA R30, RZ, R8, R14.reuse ;  /* 0x00000008ff1e722b */ /* 0x101fe4000000000e */
[----:B------:R-:W-:Y:S02]  /*4d80*/  DADD R38, R38, R14 ;  /* 0x0000000026267229 */ /* 0x000fe4000000000e */
[--C-:B------:R-:W-:Y:S02]  /*4d90*/  DFMA R14, -RZ, R14, R8.reuse ;  /* 0x0000000eff0e722b */ /* 0x100fe40000000108 */
[----:B------:R-:W-:Y:S02]  /*4da0*/  DADD R24, R24, R8 ;  /* 0x0000000018187229 */ /* 0x000fe40000000008 */
[----:B------:R-:W-:-:S02]  /*4db0*/  DADD R16, R92, -R16 ;  /* 0x000000005c107229 */ /* 0x000fc40000000810 */
[----:B------:R-:W-:Y:S02]  /*4dc0*/  DADD R28, R96, R28 ;  /* 0x00000000601c7229 */ /* 0x000fe4000000001c */
[----:B------:R-:W-:Y:S02]  /*4dd0*/  DADD R42, R100, R42 ;  /* 0x00000000642a7229 */ /* 0x000fe4000000002a */
[----:B------:R-:W-:Y:S01]  /*4de0*/  DADD R36, R36, R14 ;  /* 0x0000000024247229 */ /* 0x000fe2000000000e */
[----:B------:R-:W-:Y:S01]  /*4df0*/  UIMAD UR13, UR13, 0x6000, URZ ;  /* 0x000060000d0d78a4 */ /* 0x000fe2000f8e02ff */
[----:B------:R-:W-:Y:S02]  /*4e00*/  DADD R26, R26, R60 ;  /* 0x000000001a1a7229 */ /* 0x000fe4000000003c */
[----:B------:R-:W-:Y:S02]  /*4e10*/  DADD R12, R12, -R30 ;  /* 0x000000000c0c7229 */ /* 0x000fe4000000081e */
[----:B------:R-:W-:Y:S01]  /*4e20*/  DADD R32, R32, R62 ;  /* 0x0000000020207229 */ /* 0x000fe2000000003e */
[----:B------:R-:W-:Y:S01]  /*4e30*/  UIMAD UR13, UR12, 0xc0000, UR13 ;  /* 0x000c00000c0d78a4 */ /* 0x000fe2000f8e020d */
[----:B------:R-:W-:-:S02]  /*4e40*/  ISETP.NE.AND P0, PT, R104, RZ, PT ;  /* 0x000000ff6800720c */ /* 0x000fc40003f05270 */
[----:B------:R-:W-:Y:S01]  /*4e50*/  IADD3 R0, PT, PT, R104, -0x1, RZ ;  /* 0xffffffff68007810 */ /* 0x000fe20007ffe0ff */
[----:B------:R-:W-:-:S03]  /*4e60*/  UIMAD UR4, UR14, 0x300, UR13 ;  /* 0x000003000e0478a4 */ /* 0x000fc6000f8e020d */
[----:B------:R-:W-:Y:S01]  /*4e70*/  SEL R0, R0, 0x3f, P0 ;  /* 0x0000003f00007807 */ /* 0x000fe20000000000 */
[C---:B--2---:R-:W-:Y:S02]  /*4e80*/  DMUL R46, R58.reuse, R76 ;  /* 0x0000004c3a2e7228 */ /* 0x044fe40000000000 */
[-C--:B-----5:R-:W-:Y:S02]  /*4e90*/  DMUL R8, R58, R48.reuse ;  /* 0x000000303a087228 */ /* 0x0a0fe40000000000 */
[-C--:B------:R-:W-:Y:S02]  /*4ea0*/  DMUL R84, R70, R48.reuse ;  /* 0x0000003046547228 */ /* 0x080fe40000000000 */
[-C--:B------:R-:W-:Y:S02]  /*4eb0*/  DMUL R92, R66, R48.reuse ;  /* 0x00000030425c7228 */ /* 0x080fe40000000000 */
[C---:B------:R-:W-:Y:S02]  /*4ec0*/  DFMA R48, R82.reuse, R48, R46 ;  /* 0x000000305230722b */ /* 0x040fe4000000002e */
[----:B------:R-:W-:-:S02]  /*4ed0*/  DFMA R8, R82, R76, -R8 ;  /* 0x0000004c5208722b */ /* 0x000fc40000000808 */
[-C--:B------:R-:W-:Y:S02]  /*4ee0*/  DFMA R46, R66, R76.reuse, -R84 ;  /* 0x0000004c422e722b */ /* 0x080fe40000000854 */
[----:B------:R-:W-:Y:S02]  /*4ef0*/  DFMA R76, R70, R76, R92 ;  /* 0x0000004c464c722b */ /* 0x000fe4000000005c */
[-C--:B------:R-:W-:Y:S02]  /*4f00*/  DMUL R92, R4, R106.reuse ;  /* 0x0000006a045c7228 */ /* 0x080fe40000000000 */
[-C--:B------:R-:W-:Y:S02]  /*4f10*/  DMUL R84, R120, R106.reuse ;  /* 0x0000006a78547228 */ /* 0x080fe40000000000 */
[----:B------:R-:W-:Y:S02]  /*4f20*/  DMUL R96, R64, R106 ;  /* 0x0000006a40607228 */ /* 0x000fe40000000000 */
[----:B------:R-:W-:-:S02]  /*4f30*/  DADD R8, RZ, R8 ;  /* 0x00000000ff087229 */ /* 0x000fc40000000008 */
[-C--:B------:R-:W-:Y:S02]  /*4f40*/  DFMA R92, R116, R88.reuse, -R92 ;  /* 0x00000058745c722b */ /* 0x080fe4000000085c */
[-C--:B------:R-:W-:Y:S02]  /*4f50*/  DFMA R84, R64, R88.reuse, -R84 ;  /* 0x000000584054722b */ /* 0x080fe40000000854 */
[----:B------:R-:W-:Y:S02]  /*4f60*/  DADD R46, RZ, R46 ;  /* 0x00000000ff2e7229 */ /* 0x000fe4000000002e */
[-C--:B------:R-:W-:Y:S02]  /*4f70*/  DMUL R100, R4, R88.reuse ;  /* 0x0000005804647228 */ /* 0x080fe40000000000 */
[----:B------:R-:W-:Y:S02]  /*4f80*/  DFMA R88, R120, R88, R96 ;  /* 0x000000587858722b */ /* 0x000fe40000000060 */
[----:B------:R-:W-:-:S02]  /*4f90*/  DADD R96, RZ, R48 ;  /* 0x00000000ff607229 */ /* 0x000fc40000000030 */
[----:B------:R-:W-:Y:S02]  /*4fa0*/  DADD R48, R8, R92 ;  /* 0x0000000008307229 */ /* 0x000fe4000000005c */
[----:B------:R-:W-:Y:S02]  /*4fb0*/  DADD R8, R46, R84 ;  /* 0x000000002e087229 */ /* 0x000fe40000000054 */
[----:B------:R-:W-:Y:S02]  /*4fc0*/  DADD R46, RZ, R76 ;  /* 0x00000000ff2e7229 */ /* 0x000fe4000000004c */
[----:B------:R-:W-:Y:S02]  /*4fd0*/  DFMA R106, R116, R106, R100 ;  /* 0x0000006a746a722b */ /* 0x000fe40000000064 */
[C---:B------:R-:W-:Y:S02]  /*4fe0*/  DMUL R76, R80.reuse, R102 ;  /* 0x00000066504c7228 */ /* 0x040fe40000000000 */
[----:B------:R-:W-:-:S02]  /*4ff0*/  DMUL R84, R80, R54 ;  /* 0x0000003650547228 */ /* 0x000fc40000000000 */
[----:B------:R-:W-:Y:S02]  /*5000*/  DADD R46, R46, R88 ;  /* 0x000000002e2e7229 */ /* 0x000fe40000000058 */
[-C--:B------:R-:W-:Y:S02]  /*5010*/  DMUL R88, R78, R54.reuse ;  /* 0x000000364e587228 */ /* 0x080fe40000000000 */
[-C--:B------:R-:W-:Y:S02]  /*5020*/  DMUL R92, R74, R54.reuse ;  /* 0x000000364a5c7228 */ /* 0x080fe40000000000 */
[----:B------:R-:W-:Y:S02]  /*5030*/  DADD R106, R96, R106 ;  /* 0x00000000606a7229 */ /* 0x000fe4000000006a */
[C---:B------:R-:W-:Y:S02]  /*5040*/  DFMA R76, R122.reuse, R54, R76 ;  /* 0x000000367a4c722b */ /* 0x040fe4000000004c */
[----:B------:R-:W-:-:S02]  /*5050*/  DFMA R84, R122, R102, -R84 ;  /* 0x000000667a54722b */ /* 0x000fc40000000854 */
[-C--:B------:R-:W-:Y:S02]  /*5060*/  DFMA R54, R74, R102.reuse, -R88 ;  /* 0x000000664a36722b */ /* 0x080fe40000000858 */
[----:B------:R-:W-:Y:S02]  /*5070*/  DFMA R102, R78, R102, R92 ;  /* 0x000000664e66722b */ /* 0x000fe4000000005c */
[----:B------:R-:W-:Y:S02]  /*5080*/  DADD R76, R106, R76 ;  /* 0x000000006a4c7229 */ /* 0x000fe4000000004c */
[----:B------:R-:W-:Y:S02]  /*5090*/  DADD R48, R48, R84 ;  /* 0x0000000030307229 */ /* 0x000fe40000000054 */
[----:B------:R-:W-:Y:S02]  /*50a0*/  DADD R54, R8, R54 ;  /* 0x0000000008367229 */ /* 0x000fe40000000036 */
[----:B------:R-:W-:-:S02]  /*50b0*/  DADD R102, R46, R102 ;  /* 0x000000002e667229 */ /* 0x000fc40000000066 */
[----:B------:R-:W-:Y:S02]  /*50c0*/  DMUL R60, R70, R44 ;  /* 0x0000002c463c7228 */ /* 0x000fe40000000000 */
[----:B------:R-:W-:Y:S02]  /*50d0*/  DFMA R8, RZ, R48, -R76 ;  /* 0x00000030ff08722b */ /* 0x000fe4000000084c */
[--C-:B------:R-:W-:Y:S02]  /*50e0*/  DADD R52, R52, R48.reuse ;  /* 0x0000000034347229 */ /* 0x100fe40000000030 */
[----:B------:R-:W-:Y:S02]  /*50f0*/  DFMA R14, RZ, R76, R48 ;  /* 0x0000004cff0e722b */ /* 0x000fe40000000030 */
[--C-:B------:R-:W-:Y:S02]  /*5100*/  DFMA R30, RZ, R102, R54.reuse ;  /* 0x00000066ff1e722b */ /* 0x100fe40000000036 */
[----:B------:R-:W-:-:S02]  /*5110*/  DADD R118, R118, R54 ;  /* 0x0000000076767229 */ /* 0x000fc40000000036 */
[----:B------:R-:W-:Y:S02]  /*5120*/  DFMA R46, -RZ, R54, R102 ;  /* 0x00000036ff2e722b */ /* 0x000fe40000000166 */
[----:B------:R-:W-:Y:S02]  /*5130*/  DMUL R62, R66, R44 ;  /* 0x0000002c423e7228 */ /* 0x000fe40000000000 */
[C---:B---3--:R-:W-:Y:S02]  /*5140*/  DMUL R48, R58.reuse, R56 ;  /* 0x000000383a307228 */ /* 0x048fe40000000000 */
[----:B------:R-:W-:Y:S02]  /*5150*/  DMUL R58, R58, R44 ;  /* 0x0000002c3a3a7228 */ /* 0x000fe40000000000 */
[----:B------:R-:W-:Y:S01]  /*5160*/  DFMA R66, R66, R56, -R60 ;  /* 0x000000384242722b */ /* 0x000fe2000000083c */
[----:B------:R-:W-:-:S03]  /*5170*/  MOV R61, 0xc ;  /* 0x0000000c003d7802 */ /* 0x000fc60000000f00 */
[----:B------:R-:W-:Y:S02]  /*5180*/  DFMA R44, R82, R44, R48 ;  /* 0x0000002c522c722b */ /* 0x000fe40000000030 */
[----:B----4-:R-:W-:Y:S02]  /*5190*/  DMUL R54, R4, R108 ;  /* 0x0000006c04367228 */ /* 0x010fe40000000000 */
[-C--:B------:R-:W-:Y:S02]  /*51a0*/  DFMA R82, R82, R56.reuse, -R58 ;  /* 0x000000385252722b */ /* 0x080fe4000000083a */
[----:B------:R-:W-:Y:S02]  /*51b0*/  DFMA R56, R70, R56, R62 ;  /* 0x000000384638722b */ /* 0x000fe4000000003e */
[-C--:B------:R-:W-:Y:S01]  /*51c0*/  DMUL R48, R4, R68.reuse ;  /* 0x0000004404307228 */ /* 0x080fe20000000000 */
[----:B------:R-:W-:Y:S01]  /*51d0*/  MOV R63, 0x24 ;  /* 0x00000024003f7802 */ /* 0x000fe20000000f00 */
[----:B------:R-:W-:-:S02]  /*51e0*/  DMUL R58, R120, R68 ;  /* 0x00000044783a7228 */ /* 0x000fc40000000000 */
[-C--:B------:R-:W-:Y:S02]  /*51f0*/  DFMA R4, R116, R68.reuse, R54 ;  /* 0x000000447404722b */ /* 0x080fe40000000036 */
[----:B------:R-:W-:Y:S01]  /*5200*/  DMUL R68, R64, R68 ;  /* 0x0000004440447228 */ /* 0x000fe20000000000 */
[----:B------:R-:W-:Y:S01]  /*5210*/  MOV R55, 0x10 ;  /* 0x0000001000377802 */ /* 0x000fe20000000f00 */
[C---:B------:R-:W-:Y:S01]  /*5220*/  IMAD R60, R0.reuse, R61, UR4 ;  /* 0x00000004003c7e24 */ /* 0x040fe2000f8e023d */
[-C--:B------:R-:W-:Y:S01]  /*5230*/  DFMA R116, R116, R108.reuse, -R48 ;  /* 0x0000006c7474722b */ /* 0x080fe20000000830 */
[----:B------:R-:W-:Y:S01]  /*5240*/  IMAD R0, R0, R63, UR6 ;  /* 0x0000000600007e24 */ /* 0x000fe2000f8e023f */
[-C--:B------:R-:W-:Y:S01]  /*5250*/  DFMA R64, R64, R108.reuse, -R58 ;  /* 0x0000006c4040722b */ /* 0x080fe2000000083a */
[----:B------:R-:W-:Y:S02]  /*5260*/  IMAD.WIDE R48, R60, R55, UR10 ;  /* 0x0000000a3c307e25 */ /* 0x000fe4000f8e0237 */
[----:B------:R-:W-:Y:S01]  /*5270*/  DFMA R108, R120, R108, R68 ;  /* 0x0000006c786c722b */ /* 0x000fe20000000044 */
[----:B------:R-:W-:Y:S01]  /*5280*/  IADD3 R0, PT, PT, R0, 0x1b, RZ ;  /* 0x0000001b00007810 */ /* 0x000fe20007ffe0ff */
[----:B------:R-:W-:Y:S01]  /*5290*/  DMUL R68, R80, R110 ;  /* 0x0000006e50447228 */ /* 0x000fe20000000000 */
[----:B------:R-:W-:Y:S01]  /*52a0*/  IMAD.MOV.U32 R63, RZ, RZ, 0x10 ;  /* 0x00000010ff3f7424 */ /* 0x000fe200078e00ff */
[-C--:B------:R-:W-:Y:S01]  /*52b0*/  DMUL R96, R78, R112.reuse ;  /* 0x000000704e607228 */ /* 0x080fe20000000000 */
[----:B------:R-:W2:Y:S01]  /*52c0*/  LDG.E.64 R60, desc[UR16][R48.64] ;  /* 0x00000010303c7981 */ /* 0x000ea2000c1e1b00 */
[----:B------:R-:W-:-:S03]  /*52d0*/  DMUL R92, R80, R112 ;  /* 0x00000070505c7228 */ /* 0x000fc60000000000 */
[----:B------:R-:W2:Y:S01]  /*52e0*/  LDG.E.64 R54, desc[UR16][R48.64+0x60] ;  /* 0x0000601030367981 */ /* 0x000ea2000c1e1b00 */
[----:B------:R-:W-:Y:S01]  /*52f0*/  IMAD.WIDE R62, R0, R63, UR8 ;  /* 0x00000008003e7e25 */ /* 0x000fe2000f8e023f */
[-C--:B------:R-:W-:Y:S02]  /*5300*/  DFMA R68, R122, R112.reuse, R68 ;  /* 0x000000707a44722b */ /* 0x080fe40000000044 */
[C---:B------:R-:W-:Y:S01]  /*5310*/  DMUL R112, R74.reuse, R112 ;  /* 0x000000704a707228 */ /* 0x040fe20000000000 */
[----:B------:R-:W3:Y:S01]  /*5320*/  LDG.E.64 R58, desc[UR16][R48.64+0x8] ;  /* 0x00000810303a7981 */ /* 0x000ee2000c1e1b00 */
[-C--:B------:R-:W-:Y:S02]  /*5330*/  DFMA R74, R74, R110.reuse, -R96 ;  /* 0x0000006e4a4a722b */ /* 0x080fe40000000860 */
[----:B------:R-:W-:Y:S01]  /*5340*/  DADD R10, R10, R76 ;  /* 0x000000000a0a7229 */ /* 0x000fe2000000004c */
[----:B------:R-:W4:Y:S01]  /*5350*/  LDG.E.64 R96, desc[UR16][R62.64+0x8] ;  /* 0x000008103e607981 */ /* 0x000f22000c1e1b00 */
[----:B------:R-:W-:-:S03]  /*5360*/  DFMA R122, R122, R110, -R92 ;  /* 0x0000006e7a7a722b */ /* 0x000fc6000000085c */
[----:B------:R-:W3:Y:S04]  /*5370*/  LDG.E.64 R76, desc[UR16][R48.64+0x68] ;  /* 0x00006810304c7981 */ /* 0x000ee8000c1e1b00 */
[----:B------:R-:W5:Y:S04]  /*5380*/  LDG.E.64 R70, desc[UR16][R48.64+0x30] ;  /* 0x0000301030467981 */ /* 0x000f68000c1e1b00 */
[----:B------:R-:W5:Y:S04]  /*5390*/  LDG.E.64 R80, desc[UR16][R48.64+0x90] ;  /* 0x0000901030507981 */ /* 0x000f68000c1e1b00 */
[----:B------:R-:W5:Y:S04]  /*53a0*/  LDG.E.64 R92, desc[UR16][R62.64] ;  /* 0x000000103e5c7981 */ /* 0x000f68000c1e1b00 */
[----:B------:R-:W5:Y:S04]  /*53b0*/  LDG.E.64 R88, desc[UR16][R48.64+0x10] ;  /* 0x0000101030587981 */ /* 0x000f68000c1e1b00 */
[----:B------:R-:W5:Y:S01]  /*53c0*/  LDG.E.64 R84, desc[UR16][R48.64+0x70] ;  /* 0x0000701030547981 */ /* 0x000f62000c1e1b00 */
[----:B------:R-:W-:-:S03]  /*53d0*/  DFMA R112, R78, R110, R112 ;  /* 0x0000006e4e70722b */ /* 0x000fc60000000070 */
[----:B------:R-:W5:Y:S01]  /*53e0*/  LDG.E.64 R78, desc[UR16][R48.64+0x38] ;  /* 0x00003810304e7981 */ /* 0x000f62000c1e1b00 */
[----:B------:R-:W-:-:S03]  /*53f0*/  DADD R72, R72, R102 ;  /* 0x0000000048487229 */ /* 0x000fc60000000066 */
[----:B------:R-:W5:Y:S04]  /*5400*/  LDG.E.64 R106, desc[UR16][R48.64+0x98] ;  /* 0x00009810306a7981 */ /* 0x000f68000c1e1b00 */
[----:B------:R-:W5:Y:S04]  /*5410*/  LDG.E.64 R100, desc[UR16][R48.64+0x18] ;  /* 0x0000181030647981 */ /* 0x000f68000c1e1b00 */
[----:B------:R-:W5:Y:S04]  /*5420*/  LDG.E.64 R114, desc[UR16][R48.64+0x78] ;  /* 0x0000781030727981 */ /* 0x000f68000c1e1b00 */
[----:B------:R-:W5:Y:S01]  /*5430*/  LDG.E.64 R102, desc[UR16][R62.64+0x30] ;  /* 0x000030103e667981 */ /* 0x000f62000c1e1b00 */
[----:B------:R-:W-:-:S02]  /*5440*/  DADD R82, RZ, R82 ;  /* 0x00000000ff527229 */ /* 0x000fc40000000052 */
[----:B------:R-:W-:Y:S01]  /*5450*/  DADD R44, RZ, R44 ;  /* 0x00000000ff2c7229 */ /* 0x000fe2000000002c */
[----:B------:R-:W5:Y:S05]  /*5460*/  LDG.E.64 R110, desc[UR16][R62.64+0x38] ;  /* 0x000038103e6e7981 */ /* 0x000f6a000c1e1b00 */
[----:B------:R-:W-:Y:S02]  /*5470*/  DADD R116, R82, R116 ;  /* 0x0000000052747229 */ /* 0x000fe40000000074 */
[----:B------:R-:W-:Y:S02]  /*5480*/  DADD R4, R44, R4 ;  /* 0x000000002c047229 */ /* 0x000fe40000000004 */
[----:B------:R-:W-:Y:S01]  /*5490*/  DADD R82, RZ, R66 ;  /* 0x00000000ff527229 */ /* 0x000fe20000000042 */
[----:B------:R-:W5:Y:S04]  /*54a0*/  LDG.E.64 R44, desc[UR16][R48.64+0x40] ;  /* 0x00004010302c7981 */ /* 0x000f68000c1e1b00 */
[----:B------:R-:W5:Y:S01]  /*54b0*/  LDG.E.64 R66, desc[UR16][R48.64+0xa0] ;  /* 0x0000a01030427981 */ /* 0x000f62000c1e1b00 */
[----:B------:R-:W-:-:S02]  /*54c0*/  DADD R56, RZ, R56 ;  /* 0x00000000ff387229 */ /* 0x000fc40000000038 */
[----:B------:R-:W-:Y:S02]  /*54d0*/  DADD R64, R82, R64 ;  /* 0x0000000052407229 */ /* 0x000fe40000000040 */
[----:B------:R-:W5:Y:S04]  /*54e0*/  LDG.E.64 R82, desc[UR16][R48.64+0xa8] ;  /* 0x0000a81030527981 */ /* 0x000f68000c1e1b00 */
[----:B------:R-:W-:Y:S02]  /*54f0*/  DADD R108, R56, R108 ;  /* 0x00000000386c7229 */ /* 0x000fe4000000006c */
[----:B------:R-:W5:Y:S01]  /*5500*/  LDG.E.64 R56, desc[UR16][R48.64+0x48] ;  /* 0x0000481030387981 */ /* 0x000f62000c1e1b00 */
[----:B------:R-:W-:-:S03]  /*5510*/  DADD R120, R4, R68 ;  /* 0x0000000004787229 */ /* 0x000fc60000000044 */
[----:B------:R-:W5:Y:S04]  /*5520*/  LDG.E.64 R4, desc[UR16][R48.64+0x20] ;  /* 0x0000201030047981 */ /* 0x000f68000c1e1b00 */
[----:B------:R-:W5:Y:S01]  /*5530*/  LDG.E.64 R68, desc[UR16][R48.64+0x80] ;  /* 0x0000801030447981 */ /* 0x000f62000c1e1b00 */
[----:B------:R-:W-:Y:S02]  /*5540*/  DADD R6, R6, R46 ;  /* 0x0000000006067229 */ /* 0x000fe4000000002e */
[----:B------:R-:W-:Y:S01]  /*5550*/  DADD R30, R40, -R30 ;  /* 0x00000000281e7229 */ /* 0x000fe2000000081e */
[----:B------:R-:W5:Y:S01]  /*5560*/  LDG.E.64 R46, desc[UR16][R48.64+0x88] ;  /* 0x00008810302e7981 */ /* 0x000f62000c1e1b00 */
[----:B------:R-:W-:Y:S02]  /*5570*/  DADD R64, R64, R74 ;  /* 0x0000000040407229 */ /* 0x000fe4000000004a */
[----:B------:R-:W-:Y:S01]  /*5580*/  DADD R108, R108, R112 ;  /* 0x000000006c6c7229 */ /* 0x000fe20000000070 */
[----:B------:R-:W5:Y:S01]  /*5590*/  LDG.E.64 R40, desc[UR16][R48.64+0x28] ;  /* 0x0000281030287981 */ /* 0x000f62000c1e1b00 */
[----:B------:R-:W-:-:S02]  /*55a0*/  DADD R14, R20, R14 ;  /* 0x00000000140e7229 */ /* 0x000fc4000000000e */
[----:B------:R-:W-:Y:S01]  /*55b0*/  DADD R116, R116, R122 ;  /* 0x0000000074747229 */ /* 0x000fe2000000007a */
[----:B------:R-:W5:Y:S01]  /*55c0*/  LDG.E.64 R20, desc[UR16][R62.64+0x60] ;  /* 0x000060103e147981 */ /* 0x000f62000c1e1b00 */
[--C-:B------:R-:W-:Y:S02]  /*55d0*/  DADD R86, R86, R64.reuse ;  /* 0x0000000056567229 */ /* 0x100fe40000000040 */
[----:B------:R-:W-:Y:S01]  /*55e0*/  DFMA R74, RZ, R108, R64 ;  /* 0x0000006cff4a722b */ /* 0x000fe20000000040 */
[----:B------:R-:W5:Y:S01]  /*55f0*/  LDG.E.64 R112, desc[UR16][R48.64+0x50] ;  /* 0x0000501030707981 */ /* 0x000f62000c1e1b00 */
[--C-:B------:R-:W-:Y:S02]  /*5600*/  DFMA R64, -RZ, R64, R108.reuse ;  /* 0x00000040ff40722b */ /* 0x100fe4000000016c */
[----:B------:R-:W-:Y:S01]  /*5610*/  DADD R90, R90, R108 ;  /* 0x000000005a5a7229 */ /* 0x000fe2000000006c */
[----:B------:R-:W5:Y:S01]  /*5620*/  LDG.E.64 R122, desc[UR16][R48.64+0xb8] ;  /* 0x0000b810307a7981 */ /* 0x000f62000c1e1b00 */
[----:B------:R-:W-:-:S02]  /*5630*/  DADD R8, R18, R8 ;  /* 0x0000000012087229 */ /* 0x000fc40000000008 */
[----:B------:R-:W-:Y:S01]  /*5640*/  DFMA R18, RZ, R116, -R120 ;  /* 0x00000074ff12722b */ /* 0x000fe20000000878 */
[----:B------:R-:W5:Y:S01]  /*5650*/  LDG.E.64 R108, desc[UR16][R62.64+0x68] ;  /* 0x000068103e6c7981 */ /* 0x000f62000c1e1b00 */
[--C-:B------:R-:W-:Y:S02]  /*5660*/  DADD R94, R94, R116.reuse ;  /* 0x000000005e5e7229 */ /* 0x100fe40000000074 */
[----:B------:R-:W-:Y:S02]  /*5670*/  DFMA R116, RZ, R120, R116 ;  /* 0x00000078ff74722b */ /* 0x000fe40000000074 */
[----:B------:R-:W-:Y:S02]  /*5680*/  DADD R98, R98, R120 ;  /* 0x0000000062627229 */ /* 0x000fe40000000078 */
[----:B------:R-:W-:Y:S01]  /*5690*/  DADD R120, R50, R18 ;  /* 0x0000000032787229 */ /* 0x000fe20000000012 */
[----:B------:R-:W5:Y:S04]  /*56a0*/  LDG.E.64 R50, desc[UR16][R48.64+0xb0] ;  /* 0x0000b01030327981 */ /* 0x000f68000c1e1b00 */
[----:B------:R4:W5:Y:S01]  /*56b0*/  LDG.E.64 R18, desc[UR16][R48.64+0x58] ;  /* 0x0000581030127981 */ /* 0x000962000c1e1b00 */
[----:B------:R-:W-:-:S02]  /*56c0*/  DADD R16, R16, R116 ;  /* 0x0000000010107229 */ /* 0x000fc40000000074 */
[----:B------:R-:W-:Y:S01]  /*56d0*/  DADD R28, R28, R64 ;  /* 0x000000001c1c7229 */ /* 0x000fe20000000040 */
[----:B------:R-:W5:Y:S01]  /*56e0*/  LDG.E.64 R64, desc[UR16][R62.64+0x10] ;  /* 0x000010103e407981 */ /* 0x000f62000c1e1b00 */
[----:B------:R-:W-:-:S03]  /*56f0*/  DADD R42, R42, -R74 ;  /* 0x000000002a2a7229 */ /* 0x000fc6000000084a */
[----:B------:R-:W5:Y:S01]  /*5700*/  LDG.E.64 R74, desc[UR16][R62.64+0x48] ;  /* 0x000048103e4a7981 */ /* 0x000f62000c1e1b00 */
[----:B--2---:R-:W-:-:S03]  /*5710*/  DADD R54, R60, R54 ;  /* 0x000000003c367229 */ /* 0x004fc60000000036 */
[----:B------:R-:W2:Y:S05]  /*5720*/  LDG.E.64 R60, desc[UR16][R62.64+0x18] ;  /* 0x000018103e3c7981 */ /* 0x000eaa000c1e1b00 */
[----:B----4-:R-:W-:Y:S02]  /*5730*/  DMUL R48, R54, R96 ;  /* 0x0000006036307228 */ /* 0x010fe40000000000 */
[----:B---3--:R-:W-:Y:S02]  /*5740*/  DADD R58, R58, R76 ;  /* 0x000000003a3a7229 */ /* 0x008fe4000000004c */
[----:B-----5:R-:W-:Y:S02]  /*5750*/  DADD R70, R70, R80 ;  /* 0x0000000046467229 */ /* 0x020fe40000000050 */
[----:B------:R-:W-:-:S02]  /*5760*/  DMUL R116, R54, R92 ;  /* 0x0000005c36747228 */ /* 0x000fc40000000000 */
[----:B------:R-:W-:-:S04]  /*5770*/  DADD R84, R88, R84 ;  /* 0x0000000058547229 */ /* 0x000fc80000000054 */
[----:B------:R-:W-:Y:S02]  /*5780*/  DMUL R76, R92, R70 ;  /* 0x000000465c4c7228 */ /* 0x000fe40000000000 */
[----:B------:R-:W-:Y:S02]  /*5790*/  DFMA R116, R58, R96, R116 ;  /* 0x000000603a74722b */ /* 0x000fe40000000074 */
[----:B------:R-:W-:Y:S02]  /*57a0*/  DADD R78, R78, R106 ;  /* 0x000000004e4e7229 */ /* 0x000fe4000000006a */
[----:B------:R-:W-:Y:S01]  /*57b0*/  DFMA R106, R58, R92, -R48 ;  /* 0x0000005c3a6a722b */ /* 0x000fe20000000830 */
[----:B------:R-:W3:Y:S01]  /*57c0*/  LDG.E.64 R48, desc[UR16][R62.64+0x40] ;  /* 0x000040103e307981 */ /* 0x000ee2000c1e1b00 */
[----:B------:R-:W-:Y:S02]  /*57d0*/  DADD R100, R100, R114 ;  /* 0x0000000064647229 */ /* 0x000fe40000000072 */
[----:B------:R-:W-:-:S02]  /*57e0*/  DMUL R88, R84, R102 ;  /* 0x0000006654587228 */ /* 0x000fc40000000000 */
[C---:B------:R-:W-:Y:S02]  /*57f0*/  DFMA R76, R96.reuse, R78, R76 ;  /* 0x0000004e604c722b */ /* 0x040fe4000000004c */
[----:B------:R-:W-:Y:S02]  /*5800*/  DMUL R114, R96, R70 ;  /* 0x0000004660727228 */ /* 0x000fe40000000000 */
[----:B------:R-:W-:Y:S02]  /*5810*/  DADD R96, RZ, R116 ;  /* 0x00000000ff607229 */ /* 0x000fe40000000074 */
[-C--:B------:R-:W-:Y:S01]  /*5820*/  DFMA R88, R100, R110.reuse, R88 ;  /* 0x0000006e6458722b */ /* 0x080fe20000000058 */
[----:B------:R-:W4:Y:S01]  /*5830*/  LDG.E.64 R116, desc[UR16][R62.64+0x80] ;  /* 0x000080103e747981 */ /* 0x000f22000c1e1b00 */
[----:B------:R-:W-:-:S06]  /*5840*/  DMUL R80, R84, R110 ;  /* 0x0000006e54507228 */ /* 0x000fcc0000000000 */
[----:B------:R-:W-:Y:S02]  /*5850*/  DADD R88, R96, R88 ;  /* 0x0000000060587229 */ /* 0x000fe40000000058 */
[----:B------:R-:W-:Y:S01]  /*5860*/  DADD R44, R44, R66 ;  /* 0x000000002c2c7229 */ /* 0x000fe20000000042 */
[----:B------:R-:W5:Y:S04]  /*5870*/  LDG.E.64 R96, desc[UR16][R62.64+0x78] ;  /* 0x000078103e607981 */ /* 0x000f68000c1e1b00 */
[----:B------:R-:W4:Y:S01]  /*5880*/  LDG.E.64 R66, desc[UR16][R62.64+0x70] ;  /* 0x000070103e427981 */ /* 0x000f22000c1e1b00 */
[----:B------:R-:W-:Y:S02]  /*5890*/  DADD R106, RZ, R106 ;  /* 0x00000000ff6a7229 */ /* 0x000fe4000000006a */
[----:B------:R-:W-:-:S02]  /*58a0*/  DFMA R80, R100, R102, -R80 ;  /* 0x000000666450722b */ /* 0x000fc40000000850 */
[----:B------:R-:W-:Y:S02]  /*58b0*/  DFMA R92, R92, R78, -R114 ;  /* 0x0000004e5c5c722b */ /* 0x000fe40000000872 */
[----:B------:R-:W-:Y:S02]  /*58c0*/  DADD R82, R56, R82 ;  /* 0x0000000038527229 */ /* 0x000fe40000000052 */
[----:B------:R-:W-:Y:S01]  /*58d0*/  DMUL R114, R102, R44 ;  /* 0x0000002c66727228 */ /* 0x000fe20000000000 */
[----:B------:R-:W4:Y:S01]  /*58e0*/  LDG.E.64 R56, desc[UR16][R62.64+0x20] ;  /* 0x000020103e387981 */ /* 0x000f22000c1e1b00 */
[----:B------:R-:W-:-:S03]  /*58f0*/  DADD R80, R106, R80 ;  /* 0x000000006a507229 */ /* 0x000fc60000000050 */
[----:B------:R-:W4:Y:S01]  /*5900*/  LDG.E.64 R106, desc[UR16][R62.64+0x28] ;  /* 0x000028103e6a7981 */ /* 0x000f22000c1e1b00 */
[----:B------:R-:W-:Y:S02]  /*5910*/  DADD R76, RZ, R76 ;  /* 0x00000000ff4c7229 */ /* 0x000fe4000000004c */
[C---:B------:R-:W-:Y:S02]  /*5920*/  DFMA R114, R110.reuse, R82, R114 ;  /* 0x000000526e72722b */ /* 0x040fe40000000072 */
[----:B------:R-:W-:-:S06]  /*5930*/  DMUL R110, R110, R44 ;  /* 0x0000002c6e6e7228 */ /* 0x000fcc0000000000 */
[----:B------:R-:W-:Y:S01]  /*5940*/  DADD R114, R76, R114 ;  /* 0x000000004c727229 */ /* 0x000fe20000000072 */
[----:B------:R-:W4:Y:S01]  /*5950*/  LDG.E.64 R76, desc[UR16][R62.64+0x50] ;  /* 0x000050103e4c7981 */ /* 0x000f22000c1e1b00 */
[----:B------:R-:W-:-:S03]  /*5960*/  DFMA R110, R102, R82, -R110 ;  /* 0x00000052666e722b */ /* 0x000fc6000000086e */
[----:B------:R-:W4:Y:S01]  /*5970*/  LDG.E.64 R102, desc[UR16][R62.64+0x58] ;  /* 0x000058103e667981 */ /* 0x000f22000c1e1b00 */
[----:B------:R-:W-:-:S03]  /*5980*/  DADD R4, R4, R68 ;  /* 0x0000000004047229 */ /* 0x000fc60000000044 */
[----:B------:R0:W4:Y:S01]  /*5990*/  LDG.E.64 R68, desc[UR16][R62.64+0x88] ;  /* 0x000088103e447981 */ /* 0x000122000c1e1b00 */
[----:B------:R-:W-:-:S04]  /*59a0*/  DADD R40, R40, R46 ;  /* 0x0000000028287229 */ /* 0x000fc8000000002e */
[----:B------:R-:W-:-:S08]  /*59b0*/  DMUL R46, R4, R20 ;  /* 0x00000014042e7228 */ /* 0x000fd00000000000 */
[----:B------:R-:W-:Y:S02]  /*59c0*/  DFMA R46, R40, R108, R46 ;  /* 0x0000006c282e722b */ /* 0x000fe4000000002e */
[----:B------:R-:W-:-:S06]  /*59d0*/  DADD R50, R112, R50 ;  /* 0x0000000070327229 */ /* 0x000fcc0000000032 */
[----:B------:R-:W-:Y:S02]  /*59e0*/  DADD R88, R88, R46 ;  /* 0x0000000058587229 */ /* 0x000fe4000000002e */
[----:B------:R-:W-:Y:S02]  /*59f0*/  DMUL R46, R4, R108 ;  /* 0x0000006c042e7228 */ /* 0x000fe40000000000 */
[----:B------:R-:W-:Y:S02]  /*5a00*/  DADD R18, R18, R122 ;  /* 0x0000000012127229 */ /* 0x000fe4000000007a */
[----:B0-----:R-:W-:-:S04]  /*5a10*/  DMUL R62, R20, R50 ;  /* 0x00000032143e7228 */ /* 0x001fc80000000000 */
[----:B------:R-:W-:-:S08]  /*5a20*/  DFMA R46, R40, R20, -R46 ;  /* 0x00000014282e722b */ /* 0x000fd0000000082e */
[----:B------:R-:W-:Y:S02]  /*5a30*/  DADD R80, R80, R46 ;  /* 0x0000000050507229 */ /* 0x000fe4000000002e */
[C---:B------:R-:W-:Y:S02]  /*5a40*/  DFMA R46, R108.reuse, R18, R62 ;  /* 0x000000126c2e722b */ /* 0x040fe4000000003e */
[----:B------:R-:W-:Y:S02]  /*5a50*/  DMUL R108, R108, R50 ;  /* 0x000000326c6c7228 */ /* 0x000fe40000000000 */
[----:B------:R-:W-:Y:S02]  /*5a60*/  DADD R34, R34, R88 ;  /* 0x0000000022227229 */ /* 0x000fe40000000058 */
[--C-:B------:R-:W-:Y:S02]  /*5a70*/  DADD R22, R22, R80.reuse ;  /* 0x0000000016167229 */ /* 0x100fe40000000050 */
[----:B------:R-:W-:-:S02]  /*5a80*/  DADD R32, R32, R80 ;  /* 0x0000000020207229 */ /* 0x000fc40000000050 */
[----:B------:R-:W-:Y:S02]  /*5a90*/  DFMA R108, R20, R18, -R108 ;  /* 0x00000012146c722b */ /* 0x000fe4000000086c */
[----:B------:R-:W-:Y:S02]  /*5aa0*/  DADD R26, R26, R88 ;  /* 0x000000001a1a7229 */ /* 0x000fe40000000058 */
[-C--:B------:R-:W-:Y:S02]  /*5ab0*/  DMUL R88, R54, R64.reuse ;  /* 0x0000004036587228 */ /* 0x080fe40000000000 */
[----:B------:R-:W-:Y:S02]  /*5ac0*/  DMUL R62, R70, R64 ;  /* 0x00000040463e7228 */ /* 0x000fe40000000000 */
[----:B------:R-:W-:Y:S01]  /*5ad0*/  DADD R114, R114, R46 ;  /* 0x0000000072727229 */ /* 0x000fe2000000002e */
[----:B------:R-:W-:Y:S01]  /*5ae0*/  ISETP.NE.AND P0, PT, R104, 0x3f, PT ;  /* 0x0000003f6800780c */ /* 0x000fe20003f05270 */
[----:B------:R-:W-:Y:S01]  /*5af0*/  DADD R92, RZ, R92 ;  /* 0x00000000ff5c7229 */ /* 0x000fe2000000005c */
[----:B------:R-:W-:-:S07]  /*5b00*/  UIMAD UR13, UR14, 0x300, UR13 ;  /* 0x000003000e0d78a4 */ /* 0x000fce000f8e020d */
[----:B------:R-:W-:-:S08]  /*5b10*/  DADD R110, R92, R110 ;  /* 0x000000005c6e7229 */ /* 0x000fd0000000006e */
[----:B------:R-:W-:Y:S02]  /*5b20*/  DADD R110, R110, R108 ;  /* 0x000000006e6e7229 */ /* 0x000fe4000000006c */
[--C-:B------:R-:W-:Y:S02]  /*5b30*/  DADD R38, R38, R114.reuse ;  /* 0x0000000026267229 */ /* 0x100fe40000000072 */
[----:B------:R-:W-:-:S04]  /*5b40*/  DADD R36, R36, R114 ;  /* 0x0000000024247229 */ /* 0x000fc80000000072 */
[----:B------:R-:W-:Y:S02]  /*5b50*/  DADD R24, R24, R110 ;  /* 0x0000000018187229 */ /* 0x000fe4000000006e */
[-C--:B--2---:R-:W-:Y:S02]  /*5b60*/  DMUL R80, R54, R60.reuse ;  /* 0x0000003c36507228 */ /* 0x084fe40000000000 */
[-C--:B------:R-:W-:Y:S02]  /*5b70*/  DMUL R20, R70, R60.reuse ;  /* 0x0000003c46147228 */ /* 0x080fe40000000000 */
[----:B------:R-:W-:-:S04]  /*5b80*/  DFMA R88, R58, R60, R88 ;  /* 0x0000003c3a58722b */ /* 0x000fc80000000058 */
[-C--:B------:R-:W-:Y:S02]  /*5b90*/  DFMA R80, R58, R64.reuse, -R80 ;  /* 0x000000403a50722b */ /* 0x080fe40000000850 */
[C---:B------:R-:W-:Y:S02]  /*5ba0*/  DFMA R64, R78.reuse, R64, -R20 ;  /* 0x000000404e40722b */ /* 0x040fe40000000814 */
[----:B------:R-:W-:Y:S02]  /*5bb0*/  DFMA R62, R78, R60, R62 ;  /* 0x0000003c4e3e722b */ /* 0x000fe4000000003e */
[----:B------:R-:W-:Y:S02]  /*5bc0*/  DADD R88, RZ, R88 ;  /* 0x00000000ff587229 */ /* 0x000fe40000000058 */
[----:B------:R-:W-:-:S04]  /*5bd0*/  DMUL R60, R84, R74 ;  /* 0x0000004a543c7228 */ /* 0x000fc80000000000 */
[----:B------:R-:W-:Y:S02]  /*5be0*/  DADD R62, RZ, R62 ;  /* 0x00000000ff3e7229 */ /* 0x000fe4000000003e */
[----:B------:R-:W-:Y:S02]  /*5bf0*/  DADD R80, RZ, R80 ;  /* 0x00000000ff507229 */ /* 0x000fe40000000050 */
[-C--:B---3--:R-:W-:Y:S02]  /*5c00*/  DMUL R20, R84, R48.reuse ;  /* 0x0000003054147228 */ /* 0x088fe40000000000 */
[----:B------:R-:W-:-:S06]  /*5c10*/  DMUL R46, R44, R48 ;  /* 0x000000302c2e7228 */ /* 0x000fcc0000000000 */
[-C--:B------:R-:W-:Y:S02]  /*5c20*/  DFMA R20, R100, R74.reuse, R20 ;  /* 0x0000004a6414722b */ /* 0x080fe40000000014 */
[-C--:B------:R-:W-:Y:S02]  /*5c30*/  DFMA R46, R82, R74.reuse, R46 ;  /* 0x0000004a522e722b */ /* 0x080fe4000000002e */
[----:B------:R-:W-:Y:S02]  /*5c40*/  DMUL R74, R44, R74 ;  /* 0x0000004a2c4a7228 */ /* 0x000fe40000000000 */
[----:B------:R-:W-:Y:S02]  /*5c50*/  DFMA R60, R100, R48, -R60 ;  /* 0x00000030643c722b */ /* 0x000fe4000000083c */
[----:B------:R-:W-:Y:S02]  /*5c60*/  DADD R88, R88, R20 ;  /* 0x0000000058587229 */ /* 0x000fe40000000014 */
[----:B------:R-:W-:-:S02]  /*5c70*/  DADD R46, R62, R46 ;  /* 0x000000003e2e7229 */ /* 0x000fc4000000002e */
[----:B------:R-:W-:Y:S02]  /*5c80*/  DFMA R74, R82, R48, -R74 ;  /* 0x00000030524a722b */ /* 0x000fe4000000084a */
[C---:B-----5:R-:W-:Y:S02]  /*5c90*/  DMUL R62, R4.reuse, R96 ;  /* 0x00000060043e7228 */ /* 0x060fe40000000000 */
[----:B----4-:R-:W-:Y:S02]  /*5ca0*/  DMUL R20, R4, R66 ;  /* 0x0000004204147228 */ /* 0x010fe40000000000 */
[----:B------:R-:W-:-:S04]  /*5cb0*/  DADD R60, R80, R60 ;  /* 0x00000000503c7229 */ /* 0x000fc8000000003c */
[C---:B------:R-:W-:Y:S02]  /*5cc0*/  DFMA R62, R40.reuse, R66, -R62 ;  /* 0x00000042283e722b */ /* 0x040fe4000000083e */
[----:B------:R-:W-:Y:S02]  /*5cd0*/  DADD R64, RZ, R64 ;  /* 0x00000000ff407229 */ /* 0x000fe40000000040 */
[----:B------:R-:W-:-:S04]  /*5ce0*/  DFMA R48, R40, R96, R20 ;  /* 0x000000602830722b */ /* 0x000fc80000000014 */
[----:B------:R-:W-:Y:S02]  /*5cf0*/  DADD R60, R60, R62 ;  /* 0x000000003c3c7229 */ /* 0x000fe4000000003e */
[----:B------:R-:W-:Y:S02]  /*5d00*/  DADD R74, R64, R74 ;  /* 0x00000000404a7229 */ /* 0x000fe4000000004a */
[----:B------:R-:W-:Y:S01]  /*5d10*/  DADD R48, R88, R48 ;  /* 0x0000000058307229 */ /* 0x000fe20000000030 */
[----:B------:R-:W-:Y:S01]  /*5d20*/  MOV R65, 0xc ;  /* 0x0000000c00417802 */ /* 0x000fe20000000f00 */
[C---:B------:R-:W-:Y:S02]  /*5d30*/  DMUL R62, R54.reuse, R56 ;  /* 0x00000038363e7228 */ /* 0x040fe40000000000 */
[----:B------:R-:W-:Y:S02]  /*5d40*/  DMUL R54, R54, R106 ;  /* 0x0000006a36367228 */ /* 0x000fe40000000000 */
[----:B------:R-:W-:-:S02]  /*5d50*/  IMAD R0, R104, R65, 0xc ;  /* 0x0000000c68007424 */ /* 0x000fc400078e0241 */
[--C-:B------:R-:W-:Y:S02]  /*5d60*/  DADD R52, R52, R48.reuse ;  /* 0x0000000034347229 */ /* 0x100fe40000000030 */
[----:B------:R-:W-:Y:S02]  /*5d70*/  DADD R8, R8, R48 ;  /* 0x0000000008087229 */ /* 0x000fe40000000030 */
[----:B------:R-:W-:Y:S02]  /*5d80*/  DADD R48, R14, R60 ;  /* 0x000000000e307229 */ /* 0x000fe4000000003c */
[C---:B------:R-:W-:Y:S02]  /*5d90*/  DFMA R14, R58.reuse, R106, R62 ;  /* 0x0000006a3a0e722b */ /* 0x040fe4000000003e */
[-C--:B------:R-:W-:Y:S01]  /*5da0*/  DFMA R58, R58, R56.reuse, -R54 ;  /* 0x000000383a3a722b */ /* 0x080fe20000000836 */
[----:B------:R-:W-:Y:S01]  /*5db0*/  SEL R0, R0, RZ, P0 ;  /* 0x000000ff00007207 */ /* 0x000fe20000000000 */
[----:B------:R-:W-:-:S02]  /*5dc0*/  DMUL R54, R70, R56 ;  /* 0x0000003846367228 */ /* 0x000fc40000000000 */
[----:B------:R-:W-:Y:S01]  /*5dd0*/  DMUL R70, R70, R106 ;  /* 0x0000006a46467228 */ /* 0x000fe20000000000 */
[----:B------:R-:W-:Y:S01]  /*5de0*/  MOV R65, 0x10 ;  /* 0x0000001000417802 */ /* 0x000fe20000000f00 */
[----:B------:R-:W-:Y:S01]  /*5df0*/  DADD R10, R10, R60 ;  /* 0x000000000a0a7229 */ /* 0x000fe2000000003c */
[----:B------:R-:W-:Y:S01]  /*5e00*/  IADD3 R0, PT, PT, R0, UR13, RZ ;  /* 0x0000000d00007c10 */ /* 0x000fe2000fffe0ff */
[C---:B------:R-:W-:Y:S02]  /*5e10*/  DMUL R80, R50.reuse, R66 ;  /* 0x0000004232507228 */ /* 0x040fe40000000000 */
[----:B------:R-:W-:Y:S02]  /*5e20*/  DMUL R92, R50, R96 ;  /* 0x00000060325c7228 */ /* 0x000fe40000000000 */
[----:B------:R-:W-:Y:S02]  /*5e30*/  DMUL R60, R84, R76 ;  /* 0x0000004c543c7228 */ /* 0x000fe40000000000 */
[----:B------:R-:W-:-:S02]  /*5e40*/  DFMA R106, R78, R106, R54 ;  /* 0x0000006a4e6a722b */ /* 0x000fc40000000036 */
[----:B------:R-:W-:Y:S01]  /*5e50*/  DFMA R78, R78, R56, -R70 ;  /* 0x000000384e4e722b */ /* 0x000fe20000000846 */
[----:B------:R-:W-:Y:S01]  /*5e60*/  IMAD.WIDE.U32 R56, R0, R65, UR10 ;  /* 0x0000000a00387e25 */ /* 0x000fe2000f8e0041 */
[C---:B------:R-:W-:Y:S01]  /*5e70*/  DFMA R80, R18.reuse, R96, R80 ;  /* 0x000000601250722b */ /* 0x040fe20000000050 */
[----:B------:R-:W-:Y:S01]  /*5e80*/  IADD3 R64, PT, PT, R105, 0x1b, RZ ;  /* 0x0000001b69407810 */ /* 0x000fe20007ffe0ff */
[----:B------:R-:W-:Y:S02]  /*5e90*/  DFMA R92, R18, R66, -R92 ;  /* 0x00000042125c722b */ /* 0x000fe4000000085c */
[----:B------:R-:W-:Y:S01]  /*5ea0*/  DMUL R62, R44, R76 ;  /* 0x0000004c2c3e7228 */ /* 0x000fe20000000000 */
[----:B------:R-:W2:Y:S01]  /*5eb0*/  LDG.E.64 R70, desc[UR16][R56.64+0x60] ;  /* 0x0000601038467981 */ /* 0x000ea2000c1e1b00 */
[-C--:B------:R-:W-:Y:S02]  /*5ec0*/  DFMA R54, R100, R102.reuse, R60 ;  /* 0x000000666436722b */ /* 0x080fe4000000003c */
[-C--:B------:R-:W-:Y:S01]  /*5ed0*/  DMUL R96, R44, R102.reuse ;  /* 0x000000662c607228 */ /* 0x080fe20000000000 */
[----:B------:R-:W3:Y:S01]  /*5ee0*/  LDG.E.64 R60, desc[UR16][R56.64+0x8] ;  /* 0x00000810383c7981 */ /* 0x000ee2000c1e1b00 */
[----:B------:R-:W-:-:S03]  /*5ef0*/  DMUL R84, R84, R102 ;  /* 0x0000006654547228 */ /* 0x000fc60000000000 */
[----:B------:R-:W3:Y:S01]  /*5f00*/  LDG.E.64 R44, desc[UR16][R56.64+0x68] ;  /* 0x00006810382c7981 */ /* 0x000ee2000c1e1b00 */
[----:B------:R-:W-:Y:S01]  /*5f10*/  IMAD.WIDE.U32 R64, R64, R65, UR8 ;  /* 0x0000000840407e25 */ /* 0x000fe2000f8e0041 */
[----:B------:R-:W-:Y:S02]  /*5f20*/  DADD R20, R12, R110 ;  /* 0x000000000c147229 */ /* 0x000fe4000000006e */
[----:B------:R-:W-:Y:S01]  /*5f30*/  DMUL R104, R4, R68 ;  /* 0x0000004404687228 */ /* 0x000fe20000000000 */
[----:B------:R-:W4:Y:S01]  /*5f40*/  LDG.E.64 R66, desc[UR16][R56.64+0x98] ;  /* 0x0000981038427981 */ /* 0x000f22000c1e1b00 */
[----:B------:R-:W-:Y:S02]  /*5f50*/  DADD R12, R74, R92 ;  /* 0x000000004a0c7229 */ /* 0x000fe4000000005c */
[----:B------:R-:W-:Y:S01]  /*5f60*/  DFMA R102, R82, R102, R62 ;  /* 0x000000665266722b */ /* 0x000fe2000000003e */
[----:B------:R-:W2:Y:S01]  /*5f70*/  LDG.E.64 R74, desc[UR16][R56.64] ;  /* 0x00000010384a7981 */ /* 0x000ea2000c1e1b00 */
[----:B------:R-:W-:-:S02]  /*5f80*/  DMUL R4, R4, R116 ;  /* 0x0000007404047228 */ /* 0x000fc40000000000 */
[----:B------:R-:W-:Y:S01]  /*5f90*/  DMUL R108, R50, R116 ;  /* 0x00000074326c7228 */ /* 0x000fe20000000000 */
[----:B------:R-:W4:Y:S01]  /*5fa0*/  LDG.E.64 R62, desc[UR16][R56.64+0x38] ;  /* 0x00003810383e7981 */ /* 0x000f22000c1e1b00 */
[----:B------:R-:W-:Y:S02]  /*5fb0*/  DADD R46, R46, R80 ;  /* 0x000000002e2e7229 */ /* 0x000fe40000000050 */
[-C--:B------:R-:W-:Y:S01]  /*5fc0*/  DFMA R100, R100, R76.reuse, -R84 ;  /* 0x0000004c6464722b */ /* 0x080fe20000000854 */
[----:B------:R-:W5:Y:S01]  /*5fd0*/  LDG.E.64 R92, desc[UR16][R64.64] ;  /* 0x00000010405c7981 */ /* 0x000f62000c1e1b00 */
[----:B------:R-:W-:Y:S02]  /*5fe0*/  DFMA R96, R82, R76, -R96 ;  /* 0x0000004c5260722b */ /* 0x000fe40000000860 */
[-C--:B------:R-:W-:Y:S01]  /*5ff0*/  DMUL R50, R50, R68.reuse ;  /* 0x0000004432327228 */ /* 0x080fe20000000000 */
[----:B------:R-:W5:Y:S04]  /*6000*/  LDG.E.64 R80, desc[UR16][R56.64+0x30] ;  /* 0x0000301038507981 */ /* 0x000f68000c1e1b00 */
[----:B------:R-:W5:Y:S04]  /*6010*/  LDG.E.64 R76, desc[UR16][R56.64+0x90] ;  /* 0x00009010384c7981 */ /* 0x000f68000c1e1b00 */
[----:B------:R-:W5:Y:S04]  /*6020*/  LDG.E.64 R84, desc[UR16][R56.64+0x18] ;  /* 0x0000181038547981 */ /* 0x000f68000c1e1b00 */
[----:B------:R-:W5:Y:S04]  /*6030*/  LDG.E.64 R88, desc[UR16][R56.64+0x78] ;  /* 0x0000781038587981 */ /* 0x000f68000c1e1b00 */
[----:B------:R-:W5:Y:S01]  /*6040*/  LDG.E.64 R82, desc[UR16][R64.64+0x8] ;  /* 0x0000081040527981 */ /* 0x000f62000c1e1b00 */
[----:B------:R-:W-:-:S02]  /*6050*/  DFMA R4, R40, R68, R4 ;  /* 0x000000442804722b */ /* 0x000fc40000000004 */
[----:B------:R-:W-:Y:S01]  /*6060*/  DFMA R68, R18, R68, R108 ;  /* 0x000000441244722b */ /* 0x000fe2000000006c */
[----:B------:R-:W5:Y:S01]  /*6070*/  LDG.E.64 R112, desc[UR16][R64.64+0x10] ;  /* 0x0000101040707981 */ /* 0x000f62000c1e1b00 */
[-C--:B------:R-:W-:Y:S02]  /*6080*/  DFMA R40, R40, R116.reuse, -R104 ;  /* 0x000000742828722b */ /* 0x080fe40000000868 */
[----:B------:R-:W-:Y:S01]  /*6090*/  DADD R108, RZ, R14 ;  /* 0x00000000ff6c7229 */ /* 0x000fe2000000000e */
[----:B------:R-:W5:Y:S01]  /*60a0*/  LDG.E.64 R104, desc[UR16][R56.64+0x10] ;  /* 0x0000101038687981 */ /* 0x000f62000c1e1b00 */
[----:B------:R-:W-:-:S03]  /*60b0*/  DFMA R18, R18, R116, -R50 ;  /* 0x000000741212722b */ /* 0x000fc60000000832 */
[----:B------:R-:W5:Y:S04]  /*60c0*/  LDG.E.64 R14, desc[UR16][R56.64+0x70] ;  /* 0x00007010380e7981 */ /* 0x000f68000c1e1b00 */
        /* <DEDUP_REMOVED lines=10> */
[----:B------:R-:W-:Y:S01]  /*6170*/  DADD R106, R106, R102 ;  /* 0x000000006a6a7229 */ /* 0x000fe20000000066 */
[----:B------:R-:W5:Y:S04]  /*6180*/  LDG.E.64 R58, desc[UR16][R56.64+0x28] ;  /* 0x00002810383a7981 */ /* 0x000f68000c1e1b00 */
[----:B------:R-:W5:Y:S01]  /*6190*/  LDG.E.64 R102, desc[UR16][R56.64+0x88] ;  /* 0x0000881038667981 */ /* 0x000f62000c1e1b00 */
[----:B------:R-:W-:-:S02]  /*61a0*/  DADD R78, RZ, R78 ;  /* 0x00000000ff4e7229 */ /* 0x000fc4000000004e */
[--C-:B------:R-:W-:Y:S02]  /*61b0*/  DADD R118, R118, R46.reuse ;  /* 0x0000000076767229 */ /* 0x100fe4000000002e */
[----:B------:R-:W-:Y:S02]  /*61c0*/  DADD R6, R6, R46 ;  /* 0x0000000006067229 */ /* 0x000fe4000000002e */
[----:B------:R-:W-:Y:S01]  /*61d0*/  DADD R40, R100, R40 ;  /* 0x0000000064287229 */ /* 0x000fe20000000028 */
[----:B------:R-:W5:Y:S01]  /*61e0*/  LDG.E.64 R46, desc[UR16][R64.64+0x28] ;  /* 0x00002810402e7981 */ /* 0x000f62000c1e1b00 */
[----:B------:R-:W-:Y:S02]  /*61f0*/  DADD R68, R106, R68 ;  /* 0x000000006a447229 */ /* 0x000fe40000000044 */
[----:B------:R-:W-:Y:S01]  /*6200*/  DADD R96, R78, R96 ;  /* 0x000000004e607229 */ /* 0x000fe20000000060 */
[----:B------:R-:W5:Y:S04]  /*6210*/  LDG.E.64 R100, desc[UR16][R56.64+0x20] ;  /* 0x0000201038647981 */ /* 0x000f68000c1e1b00 */
[----:B------:R-:W5:Y:S01]  /*6220*/  LDG.E.64 R106, desc[UR16][R56.64+0x80] ;  /* 0x00008010386a7981 */ /* 0x000f62000c1e1b00 */
[----:B------:R-:W-:-:S02]  /*6230*/  DADD R4, R116, R4 ;  /* 0x0000000074047229 */ /* 0x000fc40000000004 */
[--C-:B------:R-:W-:Y:S01]  /*6240*/  DADD R72, R72, R12.reuse ;  /* 0x0000000048487229 */ /* 0x100fe2000000000c */
[----:B------:R-:W5:Y:S01]  /*6250*/  LDG.E.64 R116, desc[UR16][R64.64+0x20] ;  /* 0x0000201040747981 */ /* 0x000f62000c1e1b00 */
[----:B------:R-:W-:Y:S02]  /*6260*/  DADD R30, R30, R12 ;  /* 0x000000001e1e7229 */ /* 0x000fe4000000000c */
[----:B------:R-:W-:Y:S01]  /*6270*/  DADD R18, R96, R18 ;  /* 0x0000000060127229 */ /* 0x000fe20000000012 */
[----:B------:R-:W5:Y:S04]  /*6280*/  LDG.E.64 R78, desc[UR16][R56.64+0x58] ;  /* 0x00005810384e7981 */ /* 0x000f68000c1e1b00 */
[----:B------:R-:W5:Y:S04]  /*6290*/  LDG.E.64 R96, desc[UR16][R56.64+0x50] ;  /* 0x0000501038607981 */ /* 0x000f68000c1e1b00 */
[----:B------:R5:W5:Y:S01]  /*62a0*/  LDG.E.64 R12, desc[UR16][R56.64+0xb0] ;  /* 0x0000b010380c7981 */ /* 0x000b62000c1e1b00 */
[----:B------:R-:W-:-:S02]  /*62b0*/  DADD R94, R94, R4 ;  /* 0x000000005e5e7229 */ /* 0x000fc40000000004 */
[----:B------:R-:W-:Y:S01]  /*62c0*/  DADD R120, R120, R4 ;  /* 0x0000000078787229 */ /* 0x000fe20000000004 */
[----:B------:R-:W5:Y:S01]  /*62d0*/  LDG.E.64 R4, desc[UR16][R64.64+0x30] ;  /* 0x0000301040047981 */ /* 0x000f62000c1e1b00 */
[--C-:B------:R-:W-:Y:S02]  /*62e0*/  DADD R90, R90, R18.reuse ;  /* 0x000000005a5a7229 */ /* 0x100fe40000000012 */
[----:B------:R-:W-:Y:S01]  /*62f0*/  DADD R42, R42, R18 ;  /* 0x000000002a2a7229 */ /* 0x000fe20000000012 */
[----:B------:R-:W5:Y:S01]  /*6300*/  LDG.E.64 R18, desc[UR16][R64.64+0x38] ;  /* 0x0000381040127981 */ /* 0x000f62000c1e1b00 */
[--C-:B------:R-:W-:Y:S02]  /*6310*/  DADD R98, R98, R40.reuse ;  /* 0x0000000062627229 */ /* 0x100fe40000000028 */
[----:B------:R-:W-:Y:S02]  /*6320*/  DADD R16, R16, R40 ;  /* 0x0000000010107229 */ /* 0x000fe40000000028 */
[--C-:B------:R-:W-:Y:S01]  /*6330*/  DADD R86, R86, R68.reuse ;  /* 0x0000000056567229 */ /* 0x100fe20000000044 */
[----:B------:R-:W5:Y:S01]  /*6340*/  LDG.E.64 R40, desc[UR16][R64.64+0x40] ;  /* 0x0000401040287981 */ /* 0x000f62000c1e1b00 */
[----:B------:R-:W-:-:S02]  /*6350*/  DADD R28, R28, R68 ;  /* 0x000000001c1c7229 */ /* 0x000fc40000000044 */
[----:B---3--:R-:W-:Y:S02]  /*6360*/  DADD R44, R60, -R44 ;  /* 0x000000003c2c7229 */ /* 0x008fe4000000082c */
[----:B--2---:R-:W-:Y:S02]  /*6370*/  DADD R70, R74, -R70 ;  /* 0x000000004a467229 */ /* 0x004fe40000000846 */
[----:B----4-:R-:W-:Y:S01]  /*6380*/  DADD R62, R62, -R66 ;  /* 0x000000003e3e7229 */ /* 0x010fe20000000842 */
[----:B------:R-:W2:Y:S03]  /*6390*/  LDG.E.64 R66, desc[UR16][R64.64+0x48] ;  /* 0x0000481040427981 */ /* 0x000ea6000c1e1b00 */
[----:B-----5:R-:W-:Y:S02]  /*63a0*/  DMUL R56, R44, R92 ;  /* 0x0000005c2c387228 */ /* 0x020fe40000000000 */
[----:B------:R-:W-:Y:S01]  /*63b0*/  DADD R76, R80, -R76 ;  /* 0x00000000504c7229 */ /* 0x000fe2000000084c */
[----:B------:R-:W3:Y:S01]  /*63c0*/  LDG.E.64 R80, desc[UR16][R64.64+0x50] ;  /* 0x0000501040507981 */ /* 0x000ee2000c1e1b00 */
[----:B------:R-:W-:-:S02]  /*63d0*/  DADD R84, R84, -R88 ;  /* 0x0000000054547229 */ /* 0x000fc40000000858 */
[----:B------:R-:W-:Y:S02]  /*63e0*/  DMUL R68, R44, R82 ;  /* 0x000000522c447228 */ /* 0x000fe40000000000 */
[----:B------:R-:W-:Y:S02]  /*63f0*/  DMUL R60, R82, R62 ;  /* 0x0000003e523c7228 */ /* 0x000fe40000000000 */
[----:B------:R-:W-:Y:S02]  /*6400*/  DFMA R56, R70, R82, R56 ;  /* 0x000000524638722b */ /* 0x000fe40000000038 */
[----:B------:R-:W-:Y:S02]  /*6410*/  DMUL R82, R82, R76 ;  /* 0x0000004c52527228 */ /* 0x000fe40000000000 */
[----:B------:R-:W-:Y:S02]  /*6420*/  DFMA R68, R70, R92, -R68 ;  /* 0x0000005c4644722b */ /* 0x000fe40000000844 */
[----:B------:R-:W-:-:S02]  /*6430*/  DADD R14, R104, -R14 ;  /* 0x00000000680e7229 */ /* 0x000fc4000000080e */
[----:B------:R-:W-:Y:S02]  /*6440*/  DMUL R74, R84, R50 ;  /* 0x00000032544a7228 */ /* 0x000fe40000000000 */
[C---:B------:R-:W-:Y:S02]  /*6450*/  DFMA R60, R92.reuse, R76, -R60 ;  /* 0x0000004c5c3c722b */ /* 0x040fe4000000083c */
[----:B------:R-:W-:Y:S02]  /*6460*/  DFMA R92, R92, R62, R82 ;  /* 0x0000003e5c5c722b */ /* 0x000fe40000000052 */
[----:B------:R-:W-:Y:S02]  /*6470*/  DADD R68, RZ, R68 ;  /* 0x00000000ff447229 */ /* 0x000fe40000000044 */
[-C--:B------:R-:W-:Y:S02]  /*6480*/  DFMA R82, R14, R112.reuse, -R74 ;  /* 0x000000700e52722b */ /* 0x080fe4000000084a */
[----:B------:R-:W-:Y:S01]  /*6490*/  DADD R108, R114, -R108 ;  /* 0x00000000726c7229 */ /* 0x000fe2000000086c */
[----:B------:R-:W4:Y:S01]  /*64a0*/  LDG.E.64 R74, desc[UR16][R64.64+0x58] ;  /* 0x00005810404a7981 */ /* 0x000f22000c1e1b00 */
[----:B------:R-:W-:-:S02]  /*64b0*/  DMUL R88, R84, R112 ;  /* 0x0000007054587228 */ /* 0x000fc40000000000 */
[----:B------:R-:W-:Y:S01]  /*64c0*/  DADD R56, RZ, R56 ;  /* 0x00000000ff387229 */ /* 0x000fe20000000038 */
[----:B------:R-:W5:Y:S01]  /*64d0*/  LDG.E.64 R114, desc[UR16][R64.64+0x80] ;  /* 0x0000801040727981 */ /* 0x000f62000c1e1b00 */
[----:B------:R-:W-:Y:S02]  /*64e0*/  DADD R54, R110, -R54 ;  /* 0x000000006e367229 */ /* 0x000fe40000000836 */
[----:B------:R-:W-:Y:S01]  /*64f0*/  DADD R68, R68, R82 ;  /* 0x0000000044447229 */ /* 0x000fe20000000052 */
[----:B------:R-:W5:Y:S01]  /*6500*/  LDG.E.64 R110, desc[UR16][R64.64+0x78] ;  /* 0x00007810406e7981 */ /* 0x000f62000c1e1b00 */
[----:B------:R-:W-:Y:S02]  /*6510*/  DFMA R88, R14, R50, R88 ;  /* 0x000000320e58722b */ /* 0x000fe40000000058 */
[C---:B------:R-:W-:Y:S02]  /*6520*/  DMUL R82, R50.reuse, R108 ;  /* 0x0000006c32527228 */ /* 0x040fe40000000000 */
[----:B------:R-:W-:-:S04]  /*6530*/  DMUL R104, R50, R54 ;  /* 0x0000003632687228 */ /* 0x000fc80000000000 */
[----:B------:R-:W-:Y:S02]  /*6540*/  DADD R50, R56, R88 ;  /* 0x0000000038327229 */ /* 0x000fe40000000058 */
[C---:B------:R-:W-:Y:S01]  /*6550*/  DFMA R56, R112.reuse, R54, -R82 ;  /* 0x000000367038722b */ /* 0x040fe20000000852 */
[----:B------:R-:W5:Y:S04]  /*6560*/  LDG.E.64 R88, desc[UR16][R64.64+0x68] ;  /* 0x0000681040587981 */ /* 0x000f68000c1e1b00 */
[----:B------:R-:W5:Y:S01]  /*6570*/  LDG.E.64 R82, desc[UR16][R64.64+0x60] ;  /* 0x0000601040527981 */ /* 0x000f62000c1e1b00 */
[----:B------:R-:W-:-:S03]  /*6580*/  DFMA R112, R112, R108, R104 ;  /* 0x0000006c7070722b */ /* 0x000fc60000000068 */
[----:B------:R-:W5:Y:S01]  /*6590*/  LDG.E.64 R104, desc[UR16][R64.64+0x70] ;  /* 0x0000701040687981 */ /* 0x000f62000c1e1b00 */
[----:B------:R-:W-:-:S03]  /*65a0*/  DADD R58, R58, -R102 ;  /* 0x000000003a3a7229 */ /* 0x000fc60000000866 */
[----:B------:R0:W5:Y:S01]  /*65b0*/  LDG.E.64 R102, desc[UR16][R64.64+0x88] ;  /* 0x0000881040667981 */ /* 0x000162000c1e1b00 */
[----:B------:R-:W-:Y:S02]  /*65c0*/  DADD R60, RZ, R60 ;  /* 0x00000000ff3c7229 */ /* 0x000fe4000000003c */
[----:B------:R-:W-:Y:S02]  /*65d0*/  DADD R92, RZ, R92 ;  /* 0x00000000ff5c7229 */ /* 0x000fe4000000005c */
[----:B------:R-:W-:-:S04]  /*65e0*/  DADD R100, R100, -R106 ;  /* 0x0000000064647229 */ /* 0x000fc8000000086a */
[----:B------:R-:W-:Y:S02]  /*65f0*/  DADD R56, R60, R56 ;  /* 0x000000003c387229 */ /* 0x000fe40000000038 */
[----:B------:R-:W-:Y:S02]  /*6600*/  DMUL R60, R58, R46 ;  /* 0x0000002e3a3c7228 */ /* 0x000fe40000000000 */
[----:B------:R-:W-:Y:S02]  /*6610*/  DADD R112, R92, R112 ;  /* 0x000000005c707229 */ /* 0x000fe40000000070 */
[----:B------:R-:W-:Y:S02]  /*6620*/  DADD R78, R78, -R122 ;  /* 0x000000004e4e7229 */ /* 0x000fe4000000087a */
[-C--:B------:R-:W-:Y:S02]  /*6630*/  DMUL R92, R58, R116.reuse ;  /* 0x000000743a5c7228 */ /* 0x080fe40000000000 */
[----:B------:R-:W-:-:S02]  /*6640*/  DFMA R60, R100, R116, -R60 ;  /* 0x00000074643c722b */ /* 0x000fc4000000083c */
[----:B------:R-:W-:-:S04]  /*6650*/  DADD R12, R96, -R12 ;  /* 0x00000000600c7229 */ /* 0x000fc8000000080c */
[----:B------:R-:W-:Y:S02]  /*6660*/  DFMA R92, R100, R46, R92 ;  /* 0x0000002e645c722b */ /* 0x000fe4000000005c */
[----:B------:R-:W-:Y:S02]  /*6670*/  DADD R68, R68, R60 ;  /* 0x0000000044447229 */ /* 0x000fe4000000003c */
[C---:B------:R-:W-:Y:S02]  /*6680*/  DMUL R60, R46.reuse, R78 ;  /* 0x0000004e2e3c7228 */ /* 0x040fe40000000000 */
[----:B------:R-:W-:-:S04]  /*6690*/  DMUL R46, R46, R12 ;  /* 0x0000000c2e2e7228 */ /* 0x000fc80000000000 */
[----:B------:R-:W-:Y:S02]  /*66a0*/  DADD R34, R34, R68 ;  /* 0x0000000022227229 */ /* 0x000fe40000000044 */
[C---:B------:R-:W-:Y:S02]  /*66b0*/  DFMA R60, R116.reuse, R12, -R60 ;  /* 0x0000000c743c722b */ /* 0x040fe4000000083c */
[----:B------:R-:W-:Y:S02]  /*66c0*/  DFMA R46, R116, R78, R46 ;  /* 0x0000004e742e722b */ /* 0x000fe4000000002e */
[----:B------:R-:W-:Y:S02]  /*66d0*/  DADD R26, R26, -R68 ;  /* 0x000000001a1a7229 */ /* 0x000fe40000000844 */
[----:B------:R-:W-:Y:S02]  /*66e0*/  DMUL R68, R44, R4 ;  /* 0x000000042c447228 */ /* 0x000fe40000000000 */
[----:B------:R-:W-:-:S02]  /*66f0*/  DADD R56, R56, R60 ;  /* 0x0000000038387229 */ /* 0x000fc4000000003c */
[----:B------:R-:W-:Y:S02]  /*6700*/  DADD R112, R112, R46 ;  /* 0x0000000070707229 */ /* 0x000fe4000000002e */
[-C--:B0-----:R-:W-:Y:S02]  /*6710*/  DMUL R64, R44, R18.reuse ;  /* 0x000000122c407228 */ /* 0x081fe40000000000 */
[-C--:B------:R-:W-:Y:S02]  /*6720*/  DMUL R60, R62, R18.reuse ;  /* 0x000000123e3c7228 */ /* 0x080fe40000000000 */
[-C--:B------:R-:W-:Y:S02]  /*6730*/  DFMA R46, R70, R18.reuse, R68 ;  /* 0x00000012462e722b */ /* 0x080fe40000000044 */
[----:B------:R-:W-:Y:S02]  /*6740*/  DADD R50, R50, R92 ;  /* 0x0000000032327229 */ /* 0x000fe4000000005c */
[----:B------:R-:W-:-:S02]  /*6750*/  DMUL R18, R76, R18 ;  /* 0x000000124c127228 */ /* 0x000fc40000000000 */
[----:B------:R-:W-:Y:S02]  /*6760*/  DMUL R92, R84, R40 ;  /* 0x00000028545c7228 */ /* 0x000fe40000000000 */
[-C--:B------:R-:W-:Y:S02]  /*6770*/  DFMA R64, R70, R4.reuse, -R64 ;  /* 0x000000044640722b */ /* 0x080fe40000000840 */
[-C--:B------:R-:W-:Y:S02]  /*6780*/  DFMA R60, R76, R4.reuse, -R60 ;  /* 0x000000044c3c722b */ /* 0x080fe4000000083c */
[--C-:B------:R-:W-:Y:S02]  /*6790*/  DADD R22, R22, R50.reuse ;  /* 0x0000000016167229 */ /* 0x100fe40000000032 */
[----:B------:R-:W-:Y:S02]  /*67a0*/  DADD R32, R32, -R50 ;  /* 0x0000000020207229 */ /* 0x000fe40000000832 */
[----:B------:R-:W-:-:S02]  /*67b0*/  DFMA R4, R62, R4, R18 ;  /* 0x000000043e04722b */ /* 0x000fc40000000012 */
[----:B------:R-:W-:Y:S02]  /*67c0*/  DADD R46, RZ, R46 ;  /* 0x00000000ff2e7229 */ /* 0x000fe4000000002e */
[----:B------:R-:W-:Y:S02]  /*67d0*/  DADD R64, RZ, R64 ;  /* 0x00000000ff407229 */ /* 0x000fe40000000040 */
[----:B------:R-:W-:Y:S02]  /*67e0*/  DADD R60, RZ, R60 ;  /* 0x00000000ff3c7229 */ /* 0x000fe4000000003c */
[--C-:B------:R-:W-:Y:S02]  /*67f0*/  DADD R38, R38, R56.reuse ;  /* 0x0000000026267229 */ /* 0x100fe40000000038 */
[----:B------:R-:W-:Y:S02]  /*6800*/  DADD R36, R36, -R56 ;  /* 0x0000000024247229 */ /* 0x000fe40000000838 */
[----:B------:R-:W-:-:S02]  /*6810*/  DADD R4, RZ, R4 ;  /* 0x00000000ff047229 */ /* 0x000fc40000000004 */
[--C-:B------:R-:W-:Y:S02]  /*6820*/  DADD R24, R24, R112.reuse ;  /* 0x0000000018187229 */ /* 0x100fe40000000070 */
[----:B------:R-:W-:Y:S01]  /*6830*/  DADD R20, R20, -R112 ;  /* 0x0000000014147229 */ /* 0x000fe20000000870 */
[----:B------:R-:W-:Y:S04]  /*6840*/  STG.E.64 desc[UR16][R2.64], R34 ;  /* 0x0000002202007986 */ /* 0x000fe8000c101b10 */
[----:B------:R-:W-:Y:S04]  /*6850*/  STG.E.64 desc[UR16][R2.64+0x8], R22 ;  /* 0x0000081602007986 */ /* 0x000fe8000c101b10 */
[----:B------:R-:W-:Y:S04]  /*6860*/  STG.E.64 desc[UR16][R2.64+0x30], R38 ;  /* 0x0000302602007986 */ /* 0x000fe8000c101b10 */
[----:B------:R-:W-:Y:S04]  /*6870*/  STG.E.64 desc[UR16][R2.64+0x38], R24 ;  /* 0x0000381802007986 */ /* 0x000fe8000c101b10 */
[----:B------:R-:W-:Y:S04]  /*6880*/  STG.E.64 desc[UR16][R2.64+0x60], R26 ;  /* 0x0000601a02007986 */ /* 0x000fe8000c101b10 */
[----:B------:R-:W-:Y:S04]  /*6890*/  STG.E.64 desc[UR16][R2.64+0x68], R32 ;  /* 0x0000682002007986 */ /* 0x000fe8000c101b10 */
[----:B------:R-:W-:Y:S04]  /*68a0*/  STG.E.64 desc[UR16][R2.64+0x90], R36 ;  /* 0x0000902402007986 */ /* 0x000fe8000c101b10 */
[----:B------:R-:W-:Y:S01]  /*68b0*/  STG.E.64 desc[UR16][R2.64+0x98], R20 ;  /* 0x0000981402007986 */ /* 0x000fe2000c101b10 */
[----:B--2---:R-:W-:-:S02]  /*68c0*/  DMUL R68, R84, R66 ;  /* 0x0000004254447228 */ /* 0x004fc40000000000 */
[-C--:B------:R-:W-:Y:S02]  /*68d0*/  DMUL R50, R108, R66.reuse ;  /* 0x000000426c327228 */ /* 0x080fe40000000000 */
[-C--:B------:R-:W-:Y:S02]  /*68e0*/  DFMA R18, R14, R66.reuse, R92 ;  /* 0x000000420e12722b */ /* 0x080fe4000000005c */
[----:B------:R-:W-:Y:S02]  /*68f0*/  DMUL R66, R54, R66 ;  /* 0x0000004236427228 */ /* 0x000fe40000000000 */
[-C--:B------:R-:W-:Y:S02]  /*6900*/  DFMA R68, R14, R40.reuse, -R68 ;  /* 0x000000280e44722b */ /* 0x080fe40000000844 */
[----:B------:R-:W-:Y:S02]  /*6910*/  DFMA R50, R54, R40, -R50 ;  /* 0x000000283632722b */ /* 0x000fe40000000832 */
[----:B------:R-:W-:-:S02]  /*6920*/  DADD R18, R46, R18 ;  /* 0x000000002e127229 */ /* 0x000fc40000000012 */
[----:B------:R-:W-:Y:S02]  /*6930*/  DFMA R66, R108, R40, R66 ;  /* 0x000000286c42722b */ /* 0x000fe40000000042 */
[----:B---3--:R-:W-:Y:S02]  /*6940*/  DMUL R46, R58, R80 ;  /* 0x000000503a2e7228 */ /* 0x008fe40000000000 */
[----:B------:R-:W-:Y:S02]  /*6950*/  DADD R68, R64, R68 ;  /* 0x0000000040447229 */ /* 0x000fe40000000044 */
[----:B------:R-:W-:Y:S02]  /*6960*/  DADD R50, R60, R50 ;  /* 0x000000003c327229 */ /* 0x000fe40000000032 */
[----:B------:R-:W-:Y:S02]  /*6970*/  DADD R4, R4, R66 ;  /* 0x0000000004047229 */ /* 0x000fe40000000042 */
[----:B----4-:R-:W-:-:S02]  /*6980*/  DMUL R40, R58, R74 ;  /* 0x0000004a3a287228 */ /* 0x010fc40000000000 */
[----:B------:R-:W-:-:S06]  /*6990*/  DFMA R46, R100, R74, R46 ;  /* 0x0000004a642e722b */ /* 0x000fcc000000002e */
[----:B------:R-:W-:Y:S02]  /*69a0*/  DFMA R40, R100, R80, -R40 ;  /* 0x000000506428722b */ /* 0x000fe40000000828 */
[-C--:B------:R-:W-:Y:S02]  /*69b0*/  DMUL R60, R12, R74.reuse ;  /* 0x0000004a0c3c7228 */ /* 0x080fe40000000000 */
[----:B------:R-:W-:Y:S02]  /*69c0*/  DADD R18, R18, R46 ;  /* 0x0000000012127229 */ /* 0x000fe4000000002e */
[----:B------:R-:W-:Y:S02]  /*69d0*/  DMUL R56, R78, R74 ;  /* 0x0000004a4e387228 */ /* 0x000fe40000000000 */
[----:B------:R-:W-:Y:S02]  /*69e0*/  DADD R40, R68, R40 ;  /* 0x0000000044287229 */ /* 0x000fe40000000028 */
[----:B-----5:R-:W-:-:S02]  /*69f0*/  DMUL R46, R44, R82 ;  /* 0x000000522c2e7228 */ /* 0x020fc40000000000 */
[----:B------:R-:W-:-:S04]  /*6a00*/  DFMA R60, R78, R80, R60 ;  /* 0x000000504e3c722b */ /* 0x000fc8000000003c */
[--C-:B------:R-:W-:Y:S02]  /*6a10*/  DADD R52, R52, R40.reuse ;  /* 0x0000000034347229 */ /* 0x100fe40000000028 */
[----:B------:R-:W-:Y:S02]  /*6a20*/  DADD R8, R8, -R40 ;  /* 0x0000000008087229 */ /* 0x000fe40000000828 */
[--C-:B------:R-:W-:Y:S02]  /*6a30*/  DADD R10, R10, R18.reuse ;  /* 0x000000000a0a7229 */ /* 0x100fe40000000012 */
[----:B------:R-:W-:Y:S02]  /*6a40*/  DADD R48, R48, -R18 ;  /* 0x0000000030307229 */ /* 0x000fe40000000812 */
[----:B------:R-:W-:Y:S02]  /*6a50*/  DFMA R56, R12, R80, -R56 ;  /* 0x000000500c38722b */ /* 0x000fe40000000838 */
[----:B------:R-:W-:-:S02]  /*6a60*/  DMUL R44, R44, R88 ;  /* 0x000000582c2c7228 */ /* 0x000fc40000000000 */
[-C--:B------:R-:W-:Y:S02]  /*6a70*/  DMUL R18, R62, R88.reuse ;  /* 0x000000583e127228 */ /* 0x080fe40000000000 */
[----:B------:R-:W-:Y:S02]  /*6a80*/  DFMA R46, R70, R88, R46 ;  /* 0x00000058462e722b */ /* 0x000fe4000000002e */
[----:B------:R-:W-:Y:S02]  /*6a90*/  DMUL R40, R84, R104 ;  /* 0x0000006854287228 */ /* 0x000fe40000000000 */
[----:B------:R-:W-:Y:S02]  /*6aa0*/  DMUL R88, R76, R88 ;  /* 0x000000584c587228 */ /* 0x000fe40000000000 */
[----:B------:R-:W-:Y:S02]  /*6ab0*/  DADD R4, R4, R60 ;  /* 0x0000000004047229 */ /* 0x000fe4000000003c */
[----:B------:R-:W-:-:S02]  /*6ac0*/  DADD R50, R50, R56 ;  /* 0x0000000032327229 */ /* 0x000fc40000000038 */
[-C--:B------:R-:W-:Y:S02]  /*6ad0*/  DMUL R84, R84, R110.reuse ;  /* 0x0000006e54547228 */ /* 0x080fe40000000000 */
[-C--:B------:R-:W-:Y:S02]  /*6ae0*/  DFMA R40, R14, R110.reuse, R40 ;  /* 0x0000006e0e28722b */ /* 0x080fe40000000028 */
[----:B------:R-:W-:Y:S02]  /*6af0*/  DADD R46, RZ, R46 ;  /* 0x00000000ff2e7229 */ /* 0x000fe4000000002e */
[-C--:B------:R-:W-:Y:S02]  /*6b00*/  DMUL R56, R108, R110.reuse ;  /* 0x0000006e6c387228 */ /* 0x080fe40000000000 */
[----:B------:R-:W-:Y:S02]  /*6b10*/  DMUL R60, R54, R110 ;  /* 0x0000006e363c7228 */ /* 0x000fe40000000000 */
[----:B------:R-:W-:-:S02]  /*6b20*/  DFMA R44, R70, R82, -R44 ;  /* 0x00000052462c722b */ /* 0x000fc4000000082c */
[-C--:B------:R-:W-:Y:S02]  /*6b30*/  DFMA R18, R76, R82.reuse, -R18 ;  /* 0x000000524c12722b */ /* 0x080fe40000000812 */
[----:B------:R-:W-:Y:S02]  /*6b40*/  DFMA R88, R62, R82, R88 ;  /* 0x000000523e58722b */ /* 0x000fe40000000058 */
[--C-:B------:R-:W-:Y:S02]  /*6b50*/  DADD R72, R72, R4.reuse ;  /* 0x0000000048487229 */ /* 0x100fe40000000004 */
[----:B------:R-:W-:Y:S02]  /*6b60*/  DADD R30, R30, -R4 ;  /* 0x000000001e1e7229 */ /* 0x000fe40000000804 */
[----:B------:R-:W-:Y:S02]  /*6b70*/  DFMA R84, R14, R104, -R84 ;  /* 0x000000680e54722b */ /* 0x000fe40000000854 */
[----:B------:R-:W-:-:S02]  /*6b80*/  DADD R40, R46, R40 ;  /* 0x000000002e287229 */ /* 0x000fc40000000028 */
[----:B------:R-:W-:Y:S02]  /*6b90*/  DMUL R4, R58, R102 ;  /* 0x000000663a047228 */ /* 0x000fe40000000000 */
[-C--:B------:R-:W-:Y:S02]  /*6ba0*/  DFMA R56, R54, R104.reuse, -R56 ;  /* 0x000000683638722b */ /* 0x080fe40000000838 */
[----:B------:R-:W-:Y:S02]  /*6bb0*/  DFMA R60, R108, R104, R60 ;  /* 0x000000686c3c722b */ /* 0x000fe4000000003c */
[----:B------:R-:W-:Y:S02]  /*6bc0*/  DADD R44, RZ, R44 ;  /* 0x00000000ff2c7229 */ /* 0x000fe4000000002c */
[----:B------:R-:W-:Y:S02]  /*6bd0*/  DADD R18, RZ, R18 ;  /* 0x00000000ff127229 */ /* 0x000fe40000000012 */
[----:B------:R-:W-:-:S02]  /*6be0*/  DADD R88, RZ, R88 ;  /* 0x00000000ff587229 */ /* 0x000fc40000000058 */
[----:B------:R-:W-:Y:S02]  /*6bf0*/  DMUL R58, R58, R114 ;  /* 0x000000723a3a7228 */ /* 0x000fe40000000000 */
[-C--:B------:R-:W-:Y:S02]  /*6c00*/  DMUL R14, R78, R102.reuse ;  /* 0x000000664e0e7228 */ /* 0x080fe40000000000 */
[----:B------:R-:W-:Y:S02]  /*6c10*/  DMUL R46, R12, R102 ;  /* 0x000000660c2e7228 */ /* 0x000fe40000000000 */
[----:B------:R-:W-:Y:S02]  /*6c20*/  DADD R44, R44, R84 ;  /* 0x000000002c2c7229 */ /* 0x000fe40000000054 */
[----:B------:R-:W-:Y:S02]  /*6c30*/  DADD R18, R18, R56 ;  /* 0x0000000012127229 */ /* 0x000fe40000000038 */
[----:B------:R-:W-:-:S02]  /*6c40*/  DADD R60, R88, R60 ;  /* 0x00000000583c7229 */ /* 0x000fc4000000003c */
[C---:B------:R-:W-:Y:S02]  /*6c50*/  DFMA R4, R100.reuse, R114, -R4 ;  /* 0x000000726404722b */ /* 0x040fe40000000804 */
[----:B------:R-:W-:Y:S02]  /*6c60*/  DFMA R58, R100, R102, R58 ;  /* 0x00000066643a722b */ /* 0x000fe4000000003a */
[-C--:B------:R-:W-:Y:S02]  /*6c70*/  DFMA R14, R12, R114.reuse, -R14 ;  /* 0x000000720c0e722b */ /* 0x080fe4000000080e */
[----:B------:R-:W-:Y:S02]  /*6c80*/  DFMA R46, R78, R114, R46 ;  /* 0x000000724e2e722b */ /* 0x000fe4000000002e */
[----:B------:R-:W-:Y:S02]  /*6c90*/  DADD R4, R44, R4 ;  /* 0x000000002c047229 */ /* 0x000fe40000000004 */
[----:B------:R-:W-:-:S02]  /*6ca0*/  DADD R40, R40, R58 ;  /* 0x0000000028287229 */ /* 0x000fc4000000003a */
[----:B------:R-:W-:Y:S02]  /*6cb0*/  DADD R14, R18, R14 ;  /* 0x00000000120e7229 */ /* 0x000fe4000000000e */
[----:B------:R-:W-:Y:S02]  /*6cc0*/  DADD R46, R60, R46 ;  /* 0x000000003c2e7229 */ /* 0x000fe4000000002e */
[--C-:B------:R-:W-:Y:S02]  /*6cd0*/  DADD R118, R118, R50.reuse ;  /* 0x0000000076767229 */ /* 0x100fe40000000032 */
[----:B------:R-:W-:Y:S02]  /*6ce0*/  DADD R6, R6, -R50 ;  /* 0x0000000006067229 */ /* 0x000fe40000000832 */
[--C-:B------:R-:W-:Y:S02]  /*6cf0*/  DADD R94, R94, R4.reuse ;  /* 0x000000005e5e7229 */ /* 0x100fe40000000004 */
[----:B------:R-:W-:-:S02]  /*6d00*/  DADD R120, R120, -R4 ;  /* 0x0000000078787229 */ /* 0x000fc40000000804 */
[--C-:B------:R-:W-:Y:S02]  /*6d10*/  DADD R98, R98, R40.reuse ;  /* 0x0000000062627229 */ /* 0x100fe40000000028 */
[----:B------:R-:W-:Y:S02]  /*6d20*/  DADD R16, R16, -R40 ;  /* 0x0000000010107229 */ /* 0x000fe40000000828 */
[--C-:B------:R-:W-:Y:S02]  /*6d30*/  DADD R86, R86, R14.reuse ;  /* 0x0000000056567229 */ /* 0x100fe4000000000e */
[----:B------:R-:W-:Y:S02]  /*6d40*/  DADD R28, R28, -R14 ;  /* 0x000000001c1c7229 */ /* 0x000fe4000000080e */
        /* <DEDUP_REMOVED lines=18> */
[----:B------:R-:W-:Y:S05]  /*6e70*/  EXIT ;  /* 0x000000000000794d */ /* 0x000fea0003800000 */
.L_x_0:
[----:B------:R-:W-:-:S00]  /*6e80*/  BRA `(.L_x_0) ;  /* 0xfffffffc00fc7947 */ /* 0x000fc0000383ffff */
[----:B------:R-:W-:-:S00]  /*6e90*/  NOP ;  /* 0x0000000000007918 */ /* 0x000fc00000000000 */
        /* <DEDUP_REMOVED lines=14> */
.L_x_1:


//--------------------- .nv.global.init           --------------------------
	.section	.nv.global.init,"aw",@progbits
	.align	4
.nv.global.init:
	.type		lat_z,@object
	.size		lat_z,(tmp_ztscc - lat_z)
lat_z:
        /*0000*/ 	.byte	0x20, 0x00, 0x00, 0x00
	.type		tmp_ztscc,@object
	.size		tmp_ztscc,(tmp_c - tmp_ztscc)
tmp_ztscc:
        /*0004*/ 	.byte	0x00, 0x20, 0x01, 0x00
	.type		tmp_c,@object
	.size		tmp_c,(tmp_yztsc - tmp_c)
tmp_c:
        /*0008*/ 	.byte	0x03, 0x00, 0x00, 0x00
	.type		tmp_yztsc,@object
	.size		tmp_yztsc,(lat_c0 - tmp_yztsc)
tmp_yztsc:
        /*000c*/ 	.byte	0x00, 0x00, 0x0c, 0x00
	.type		lat_c0,@object
	.size		lat_c0,(lat_x - lat_c0)
lat_c0:
        /*0010*/ 	.byte	0x03, 0x00, 0x00, 0x00
	.type		lat_x,@object
	.size		lat_x,(tmp_scc - lat_x)
lat_x:
        /*0014*/ 	.byte	0x20, 0x00, 0x00, 0x00
	.type		tmp_scc,@object
	.size		tmp_scc,(size_guage - tmp_scc)
tmp_scc:
        /*0018*/ 	.byte	0x24, 0x00, 0x00, 0x00
	.type		size_guage,@object
	.size		size_guage,(tmp_tsc - size_guage)
size_guage:
        /*001c*/ 	.byte	0x00, 0x00, 0x80, 0x04
	.type		tmp_tsc,@object
	.size		tmp_tsc,(lat_s - tmp_tsc)
tmp_tsc:
        /*0020*/ 	.byte	0x00, 0x03, 0x00, 0x00
	.type		lat_s,@object
	.size		lat_s,(lat_t - lat_s)
lat_s:
        /*0024*/ 	.byte	0x04, 0x00, 0x00, 0x00
	.type		lat_t,@object
	.size		lat_t,(tmp_yztscc - lat_t)
lat_t:
        /*0028*/ 	.byte	0x40, 0x00, 0x00, 0x00
	.type		tmp_yztscc,@object
	.size		tmp_yztscc,(tmp_sc - tmp_yztscc)
tmp_yztscc:
        /*002c*/ 	.byte	0x00, 0x00, 0x24, 0x00
	.type		tmp_sc,@object
	.size		tmp_sc,(tmp_cc - tmp_sc)
tmp_sc:
        /*0030*/ 	.byte	0x0c, 0x00, 0x00, 0x00
	.type		tmp_cc,@object
	.size		tmp_cc,(lat_c1 - tmp_cc)
tmp_cc:
        /*0034*/ 	.byte	0x09, 0x00, 0x00, 0x00
	.type		lat_c1,@object
	.size		lat_c1,(lat_y - lat_c1)
lat_c1:
        /*0038*/ 	.byte	0x03, 0x00, 0x00, 0x00
	.type		lat_y,@object
	.size		lat_y,(tmp_tscc - lat_y)
lat_y:
        /*003c*/ 	.byte	0x20, 0x00, 0x00, 0x00
	.type		tmp_tscc,@object
	.size		tmp_tscc,(size_fermi - tmp_tscc)
tmp_tscc:
        /*0040*/ 	.byte	0x00, 0x09, 0x00, 0x00
	.type		size_fermi,@object
	.size		size_fermi,(tmp_ztsc - size_fermi)
size_fermi:
        /*0044*/ 	.byte	0x00, 0x00, 0x80, 0x01
	.type		tmp_ztsc,@object
	.size		tmp_ztsc,(lat_c - tmp_ztsc)
tmp_ztsc:
        /*0048*/ 	.byte	0x00, 0x60, 0x00, 0x00
	.type		lat_c,@object
	.size		lat_c,(.L_5 - lat_c)
lat_c:
        /*004c*/ 	.byte	0x03, 0x00, 0x00, 0x00
.L_5:


//--------------------- .nv.shared.reserved.0     --------------------------
	.section	.nv.shared.reserved.0,"aw",@nobits
	.weak		__nv_reservedSMEM_offset_0_alias
	.size		__nv_reservedSMEM_offset_0_alias, 0, 64
	.other		__nv_reservedSMEM_offset_0_alias,@"STO_CUDA_RESERVED_SHARED STV_DEFAULT"
__nv_reservedSMEM_offset_0_alias:
	.zero		0
	.zero		64


//--------------------- .nv.constant0._Z6dslashPK14LatticeComplexS1_PS_ --------------------------
	.section	.nv.constant0._Z6dslashPK14LatticeComplexS1_PS_,"a",@progbits
	.sectionflags	@""
	.align	4
.nv.constant0._Z6dslashPK14LatticeComplexS1_PS_:
	.zero		920


//--------------------- SYMBOLS --------------------------

	.type		.nv.reservedSmem.offset0,@object
	.size		.nv.reservedSmem.offset0,0x4
